//
// Generated by NVIDIA NVVM Compiler
//
// Compiler Build ID: CL-36424714
// Cuda compilation tools, release 13.0, V13.0.88
// Based on NVVM 20.0.0
//

.version 9.0
.target sm_100
.address_size 64

	// .globl	_Z23convert_double_to_floatPKdPfi
.global .align 4 .b8 precalc_xorwow_matrix[102400];
.global .align 4 .b8 precalc_xorwow_offset_matrix[102400];
.global .align 4 .b8 mrg32k3aM1[2304];
.global .align 4 .b8 mrg32k3aM2[2304];
.global .align 4 .b8 mrg32k3aM1SubSeq[2016];
.global .align 4 .b8 mrg32k3aM2SubSeq[2016];
.global .align 4 .b8 mrg32k3aM1Seq[2304];
.global .align 4 .b8 mrg32k3aM2Seq[2304];
.const .align 8 .b8 __cr_lgamma_table[72];

.visible .entry _Z23convert_double_to_floatPKdPfi(
	.param .u64 .ptr .align 1 _Z23convert_double_to_floatPKdPfi_param_0,
	.param .u64 .ptr .align 1 _Z23convert_double_to_floatPKdPfi_param_1,
	.param .u32 _Z23convert_double_to_floatPKdPfi_param_2
)
{
	.reg .pred 	%p<2>;
	.reg .b32 	%r<6>;
	.reg .b32 	%f<2>;
	.reg .b64 	%rd<9>;
	.reg .b64 	%fd<2>;

	ld.param.u64 	%rd1, [_Z23convert_double_to_floatPKdPfi_param_0];
	ld.param.u64 	%rd2, [_Z23convert_double_to_floatPKdPfi_param_1];
	ld.param.u32 	%r2, [_Z23convert_double_to_floatPKdPfi_param_2];
	mov.u32 	%r3, %ctaid.x;
	mov.u32 	%r4, %ntid.x;
	mov.u32 	%r5, %tid.x;
	mad.lo.s32 	%r1, %r3, %r4, %r5;
	setp.ge.s32 	%p1, %r1, %r2;
	@%p1 bra 	$L__BB0_2;
	cvta.to.global.u64 	%rd3, %rd1;
	cvta.to.global.u64 	%rd4, %rd2;
	mul.wide.s32 	%rd5, %r1, 8;
	add.s64 	%rd6, %rd3, %rd5;
	ld.global.f64 	%fd1, [%rd6];
	cvt.rn.f32.f64 	%f1, %fd1;
	mul.wide.s32 	%rd7, %r1, 4;
	add.s64 	%rd8, %rd4, %rd7;
	st.global.f32 	[%rd8], %f1;
$L__BB0_2:
	ret;

}
	// .globl	_Z23convert_float_to_doublePKfPdi
.visible .entry _Z23convert_float_to_doublePKfPdi(
	.param .u64 .ptr .align 1 _Z23convert_float_to_doublePKfPdi_param_0,
	.param .u64 .ptr .align 1 _Z23convert_float_to_doublePKfPdi_param_1,
	.param .u32 _Z23convert_float_to_doublePKfPdi_param_2
)
{
	.reg .pred 	%p<2>;
	.reg .b32 	%r<6>;
	.reg .b32 	%f<2>;
	.reg .b64 	%rd<9>;
	.reg .b64 	%fd<2>;

	ld.param.u64 	%rd1, [_Z23convert_float_to_doublePKfPdi_param_0];
	ld.param.u64 	%rd2, [_Z23convert_float_to_doublePKfPdi_param_1];
	ld.param.u32 	%r2, [_Z23convert_float_to_doublePKfPdi_param_2];
	mov.u32 	%r3, %ctaid.x;
	mov.u32 	%r4, %ntid.x;
	mov.u32 	%r5, %tid.x;
	mad.lo.s32 	%r1, %r3, %r4, %r5;
	setp.ge.s32 	%p1, %r1, %r2;
	@%p1 bra 	$L__BB1_2;
	cvta.to.global.u64 	%rd3, %rd1;
	cvta.to.global.u64 	%rd4, %rd2;
	mul.wide.s32 	%rd5, %r1, 4;
	add.s64 	%rd6, %rd3, %rd5;
	ld.global.f32 	%f1, [%rd6];
	cvt.f64.f32 	%fd1, %f1;
	mul.wide.s32 	%rd7, %r1, 8;
	add.s64 	%rd8, %rd4, %rd7;
	st.global.f64 	[%rd8], %fd1;
$L__BB1_2:
	ret;

}
	// .globl	_Z21build_identity_kernelPfi
.visible .entry _Z21build_identity_kernelPfi(
	.param .u64 .ptr .align 1 _Z21build_identity_kernelPfi_param_0,
	.param .u32 _Z21build_identity_kernelPfi_param_1
)
{
	.reg .pred 	%p<3>;
	.reg .b32 	%r<10>;
	.reg .b32 	%f<2>;
	.reg .b64 	%rd<5>;

	ld.param.u64 	%rd1, [_Z21build_identity_kernelPfi_param_0];
	ld.param.u32 	%r2, [_Z21build_identity_kernelPfi_param_1];
	mov.u32 	%r3, %ctaid.x;
	mov.u32 	%r4, %ntid.x;
	mov.u32 	%r5, %tid.x;
	mad.lo.s32 	%r1, %r3, %r4, %r5;
	mul.lo.s32 	%r6, %r2, %r2;
	setp.ge.s32 	%p1, %r1, %r6;
	@%p1 bra 	$L__BB2_2;
	cvta.to.global.u64 	%rd2, %rd1;
	div.s32 	%r7, %r1, %r2;
	mul.lo.s32 	%r8, %r7, %r2;
	sub.s32 	%r9, %r1, %r8;
	setp.eq.s32 	%p2, %r7, %r9;
	selp.f32 	%f1, 0f3F800000, 0f00000000, %p2;
	mul.wide.s32 	%rd3, %r1, 4;
	add.s64 	%rd4, %rd2, %rd3;
	st.global.f32 	[%rd4], %f1;
$L__BB2_2:
	ret;

}
	// .globl	_Z18fill_random_kernelPdim
.visible .entry _Z18fill_random_kernelPdim(
	.param .u64 .ptr .align 1 _Z18fill_random_kernelPdim_param_0,
	.param .u32 _Z18fill_random_kernelPdim_param_1,
	.param .u64 _Z18fill_random_kernelPdim_param_2
)
{
	.local .align 8 .b8 	__local_depot3[48];
	.reg .b64 	%SP;
	.reg .b64 	%SPL;
	.reg .pred 	%p<64>;
	.reg .b32 	%r<1214>;
	.reg .b64 	%rd<31>;
	.reg .b64 	%fd<3>;

	mov.u64 	%SPL, __local_depot3;
	ld.param.u64 	%rd10, [_Z18fill_random_kernelPdim_param_0];
	ld.param.u32 	%r545, [_Z18fill_random_kernelPdim_param_1];
	ld.param.u64 	%rd11, [_Z18fill_random_kernelPdim_param_2];
	mov.u32 	%r546, %ctaid.x;
	mov.u32 	%r547, %ntid.x;
	mov.u32 	%r548, %tid.x;
	mad.lo.s32 	%r1, %r546, %r547, %r548;
	setp.ge.s32 	%p1, %r1, %r545;
	@%p1 bra 	$L__BB3_117;
	add.u64 	%rd1, %SPL, 0;
	cvt.s64.s32 	%rd2, %r1;
	cvt.u32.u64 	%r549, %rd11;
	xor.b32  	%r550, %r549, -1429050551;
	mul.lo.s32 	%r551, %r550, 1099087573;
	{ .reg .b32 tmp; mov.b64 {tmp, %r552}, %rd11; }
	xor.b32  	%r553, %r552, -136515619;
	mul.lo.s32 	%r554, %r553, -1703105765;
	add.s32 	%r555, %r551, %r554;
	add.s32 	%r2, %r555, 6615241;
	add.s32 	%r948, %r551, 123456789;
	st.local.v2.u32 	[%rd1], {%r2, %r948};
	xor.b32  	%r947, %r551, 362436069;
	add.s32 	%r556, %r554, 521288629;
	st.local.v2.u32 	[%rd1+8], {%r947, %r556};
	xor.b32  	%r557, %r554, 88675123;
	add.s32 	%r944, %r551, 5783321;
	st.local.v2.u32 	[%rd1+16], {%r557, %r944};
	setp.eq.s32 	%p2, %r1, 0;
	@%p2 bra 	$L__BB3_116;
	mov.b32 	%r931, 0;
	mov.u64 	%rd30, %rd2;
$L__BB3_3:
	mov.u64 	%rd3, %rd30;
	and.b64  	%rd4, %rd3, 3;
	setp.eq.s64 	%p3, %rd4, 0;
	@%p3 bra 	$L__BB3_115;
	mul.wide.u32 	%rd13, %r931, 3200;
	mov.u64 	%rd14, precalc_xorwow_matrix;
	add.s64 	%rd5, %rd14, %rd13;
	mov.b32 	%r944, 0;
	mov.u32 	%r945, %r944;
	mov.u32 	%r946, %r944;
	mov.u32 	%r947, %r944;
	mov.u32 	%r948, %r944;
	mov.u32 	%r937, %r944;
$L__BB3_5:
	mul.wide.u32 	%rd15, %r937, 4;
	add.s64 	%rd16, %rd1, %rd15;
	ld.local.u32 	%r16, [%rd16+4];
	shl.b32 	%r17, %r937, 5;
	mov.b32 	%r943, 0;
$L__BB3_6:
	.pragma "nounroll";
	shr.u32 	%r561, %r16, %r943;
	and.b32  	%r562, %r561, 1;
	setp.eq.b32 	%p4, %r562, 1;
	not.pred 	%p5, %p4;
	add.s32 	%r563, %r17, %r943;
	mul.lo.s32 	%r564, %r563, 5;
	mul.wide.u32 	%rd17, %r564, 4;
	add.s64 	%rd6, %rd5, %rd17;
	@%p5 bra 	$L__BB3_8;
	ld.global.u32 	%r565, [%rd6];
	xor.b32  	%r948, %r948, %r565;
	ld.global.u32 	%r566, [%rd6+4];
	xor.b32  	%r947, %r947, %r566;
	ld.global.u32 	%r567, [%rd6+8];
	xor.b32  	%r946, %r946, %r567;
	ld.global.u32 	%r568, [%rd6+12];
	xor.b32  	%r945, %r945, %r568;
	ld.global.u32 	%r569, [%rd6+16];
	xor.b32  	%r944, %r944, %r569;
$L__BB3_8:
	and.b32  	%r571, %r561, 2;
	setp.eq.s32 	%p6, %r571, 0;
	@%p6 bra 	$L__BB3_10;
	ld.global.u32 	%r572, [%rd6+20];
	xor.b32  	%r948, %r948, %r572;
	ld.global.u32 	%r573, [%rd6+24];
	xor.b32  	%r947, %r947, %r573;
	ld.global.u32 	%r574, [%rd6+28];
	xor.b32  	%r946, %r946, %r574;
	ld.global.u32 	%r575, [%rd6+32];
	xor.b32  	%r945, %r945, %r575;
	ld.global.u32 	%r576, [%rd6+36];
	xor.b32  	%r944, %r944, %r576;
$L__BB3_10:
	and.b32  	%r578, %r561, 4;
	setp.eq.s32 	%p7, %r578, 0;
	@%p7 bra 	$L__BB3_12;
	ld.global.u32 	%r579, [%rd6+40];
	xor.b32  	%r948, %r948, %r579;
	ld.global.u32 	%r580, [%rd6+44];
	xor.b32  	%r947, %r947, %r580;
	ld.global.u32 	%r581, [%rd6+48];
	xor.b32  	%r946, %r946, %r581;
	ld.global.u32 	%r582, [%rd6+52];
	xor.b32  	%r945, %r945, %r582;
	ld.global.u32 	%r583, [%rd6+56];
	xor.b32  	%r944, %r944, %r583;
$L__BB3_12:
	and.b32  	%r585, %r561, 8;
	setp.eq.s32 	%p8, %r585, 0;
	@%p8 bra 	$L__BB3_14;
	ld.global.u32 	%r586, [%rd6+60];
	xor.b32  	%r948, %r948, %r586;
	ld.global.u32 	%r587, [%rd6+64];
	xor.b32  	%r947, %r947, %r587;
	ld.global.u32 	%r588, [%rd6+68];
	xor.b32  	%r946, %r946, %r588;
	ld.global.u32 	%r589, [%rd6+72];
	xor.b32  	%r945, %r945, %r589;
	ld.global.u32 	%r590, [%rd6+76];
	xor.b32  	%r944, %r944, %r590;
$L__BB3_14:
	and.b32  	%r592, %r561, 16;
	setp.eq.s32 	%p9, %r592, 0;
	@%p9 bra 	$L__BB3_16;
	ld.global.u32 	%r593, [%rd6+80];
	xor.b32  	%r948, %r948, %r593;
	ld.global.u32 	%r594, [%rd6+84];
	xor.b32  	%r947, %r947, %r594;
	ld.global.u32 	%r595, [%rd6+88];
	xor.b32  	%r946, %r946, %r595;
	ld.global.u32 	%r596, [%rd6+92];
	xor.b32  	%r945, %r945, %r596;
	ld.global.u32 	%r597, [%rd6+96];
	xor.b32  	%r944, %r944, %r597;
$L__BB3_16:
	and.b32  	%r599, %r561, 32;
	setp.eq.s32 	%p10, %r599, 0;
	@%p10 bra 	$L__BB3_18;
	ld.global.u32 	%r600, [%rd6+100];
	xor.b32  	%r948, %r948, %r600;
	ld.global.u32 	%r601, [%rd6+104];
	xor.b32  	%r947, %r947, %r601;
	ld.global.u32 	%r602, [%rd6+108];
	xor.b32  	%r946, %r946, %r602;
	ld.global.u32 	%r603, [%rd6+112];
	xor.b32  	%r945, %r945, %r603;
	ld.global.u32 	%r604, [%rd6+116];
	xor.b32  	%r944, %r944, %r604;
$L__BB3_18:
	and.b32  	%r606, %r561, 64;
	setp.eq.s32 	%p11, %r606, 0;
	@%p11 bra 	$L__BB3_20;
	ld.global.u32 	%r607, [%rd6+120];
	xor.b32  	%r948, %r948, %r607;
	ld.global.u32 	%r608, [%rd6+124];
	xor.b32  	%r947, %r947, %r608;
	ld.global.u32 	%r609, [%rd6+128];
	xor.b32  	%r946, %r946, %r609;
	ld.global.u32 	%r610, [%rd6+132];
	xor.b32  	%r945, %r945, %r610;
	ld.global.u32 	%r611, [%rd6+136];
	xor.b32  	%r944, %r944, %r611;
$L__BB3_20:
	and.b32  	%r613, %r561, 128;
	setp.eq.s32 	%p12, %r613, 0;
	@%p12 bra 	$L__BB3_22;
	ld.global.u32 	%r614, [%rd6+140];
	xor.b32  	%r948, %r948, %r614;
	ld.global.u32 	%r615, [%rd6+144];
	xor.b32  	%r947, %r947, %r615;
	ld.global.u32 	%r616, [%rd6+148];
	xor.b32  	%r946, %r946, %r616;
	ld.global.u32 	%r617, [%rd6+152];
	xor.b32  	%r945, %r945, %r617;
	ld.global.u32 	%r618, [%rd6+156];
	xor.b32  	%r944, %r944, %r618;
$L__BB3_22:
	and.b32  	%r620, %r561, 256;
	setp.eq.s32 	%p13, %r620, 0;
	@%p13 bra 	$L__BB3_24;
	ld.global.u32 	%r621, [%rd6+160];
	xor.b32  	%r948, %r948, %r621;
	ld.global.u32 	%r622, [%rd6+164];
	xor.b32  	%r947, %r947, %r622;
	ld.global.u32 	%r623, [%rd6+168];
	xor.b32  	%r946, %r946, %r623;
	ld.global.u32 	%r624, [%rd6+172];
	xor.b32  	%r945, %r945, %r624;
	ld.global.u32 	%r625, [%rd6+176];
	xor.b32  	%r944, %r944, %r625;
$L__BB3_24:
	and.b32  	%r627, %r561, 512;
	setp.eq.s32 	%p14, %r627, 0;
	@%p14 bra 	$L__BB3_26;
	ld.global.u32 	%r628, [%rd6+180];
	xor.b32  	%r948, %r948, %r628;
	ld.global.u32 	%r629, [%rd6+184];
	xor.b32  	%r947, %r947, %r629;
	ld.global.u32 	%r630, [%rd6+188];
	xor.b32  	%r946, %r946, %r630;
	ld.global.u32 	%r631, [%rd6+192];
	xor.b32  	%r945, %r945, %r631;
	ld.global.u32 	%r632, [%rd6+196];
	xor.b32  	%r944, %r944, %r632;
$L__BB3_26:
	and.b32  	%r634, %r561, 1024;
	setp.eq.s32 	%p15, %r634, 0;
	@%p15 bra 	$L__BB3_28;
	ld.global.u32 	%r635, [%rd6+200];
	xor.b32  	%r948, %r948, %r635;
	ld.global.u32 	%r636, [%rd6+204];
	xor.b32  	%r947, %r947, %r636;
	ld.global.u32 	%r637, [%rd6+208];
	xor.b32  	%r946, %r946, %r637;
	ld.global.u32 	%r638, [%rd6+212];
	xor.b32  	%r945, %r945, %r638;
	ld.global.u32 	%r639, [%rd6+216];
	xor.b32  	%r944, %r944, %r639;
$L__BB3_28:
	and.b32  	%r641, %r561, 2048;
	setp.eq.s32 	%p16, %r641, 0;
	@%p16 bra 	$L__BB3_30;
	ld.global.u32 	%r642, [%rd6+220];
	xor.b32  	%r948, %r948, %r642;
	ld.global.u32 	%r643, [%rd6+224];
	xor.b32  	%r947, %r947, %r643;
	ld.global.u32 	%r644, [%rd6+228];
	xor.b32  	%r946, %r946, %r644;
	ld.global.u32 	%r645, [%rd6+232];
	xor.b32  	%r945, %r945, %r645;
	ld.global.u32 	%r646, [%rd6+236];
	xor.b32  	%r944, %r944, %r646;
$L__BB3_30:
	and.b32  	%r648, %r561, 4096;
	setp.eq.s32 	%p17, %r648, 0;
	@%p17 bra 	$L__BB3_32;
	ld.global.u32 	%r649, [%rd6+240];
	xor.b32  	%r948, %r948, %r649;
	ld.global.u32 	%r650, [%rd6+244];
	xor.b32  	%r947, %r947, %r650;
	ld.global.u32 	%r651, [%rd6+248];
	xor.b32  	%r946, %r946, %r651;
	ld.global.u32 	%r652, [%rd6+252];
	xor.b32  	%r945, %r945, %r652;
	ld.global.u32 	%r653, [%rd6+256];
	xor.b32  	%r944, %r944, %r653;
$L__BB3_32:
	and.b32  	%r655, %r561, 8192;
	setp.eq.s32 	%p18, %r655, 0;
	@%p18 bra 	$L__BB3_34;
	ld.global.u32 	%r656, [%rd6+260];
	xor.b32  	%r948, %r948, %r656;
	ld.global.u32 	%r657, [%rd6+264];
	xor.b32  	%r947, %r947, %r657;
	ld.global.u32 	%r658, [%rd6+268];
	xor.b32  	%r946, %r946, %r658;
	ld.global.u32 	%r659, [%rd6+272];
	xor.b32  	%r945, %r945, %r659;
	ld.global.u32 	%r660, [%rd6+276];
	xor.b32  	%r944, %r944, %r660;
$L__BB3_34:
	and.b32  	%r662, %r561, 16384;
	setp.eq.s32 	%p19, %r662, 0;
	@%p19 bra 	$L__BB3_36;
	ld.global.u32 	%r663, [%rd6+280];
	xor.b32  	%r948, %r948, %r663;
	ld.global.u32 	%r664, [%rd6+284];
	xor.b32  	%r947, %r947, %r664;
	ld.global.u32 	%r665, [%rd6+288];
	xor.b32  	%r946, %r946, %r665;
	ld.global.u32 	%r666, [%rd6+292];
	xor.b32  	%r945, %r945, %r666;
	ld.global.u32 	%r667, [%rd6+296];
	xor.b32  	%r944, %r944, %r667;
$L__BB3_36:
	and.b32  	%r669, %r561, 32768;
	setp.eq.s32 	%p20, %r669, 0;
	@%p20 bra 	$L__BB3_38;
	ld.global.u32 	%r670, [%rd6+300];
	xor.b32  	%r948, %r948, %r670;
	ld.global.u32 	%r671, [%rd6+304];
	xor.b32  	%r947, %r947, %r671;
	ld.global.u32 	%r672, [%rd6+308];
	xor.b32  	%r946, %r946, %r672;
	ld.global.u32 	%r673, [%rd6+312];
	xor.b32  	%r945, %r945, %r673;
	ld.global.u32 	%r674, [%rd6+316];
	xor.b32  	%r944, %r944, %r674;
$L__BB3_38:
	add.s32 	%r943, %r943, 16;
	setp.ne.s32 	%p21, %r943, 32;
	@%p21 bra 	$L__BB3_6;
	mad.lo.s32 	%r675, %r937, -31, %r17;
	add.s32 	%r937, %r675, 1;
	setp.ne.s32 	%p22, %r937, 5;
	@%p22 bra 	$L__BB3_5;
	st.local.u32 	[%rd1+4], %r948;
	st.local.v2.u32 	[%rd1+8], {%r947, %r946};
	st.local.v2.u32 	[%rd1+16], {%r945, %r944};
	setp.eq.s64 	%p23, %rd4, 1;
	@%p23 bra 	$L__BB3_115;
	mov.b32 	%r944, 0;
	mov.u32 	%r1037, %r944;
	mov.u32 	%r1038, %r944;
	mov.u32 	%r947, %r944;
	mov.u32 	%r948, %r944;
	mov.u32 	%r1029, %r944;
$L__BB3_42:
	mul.wide.u32 	%rd18, %r1029, 4;
	add.s64 	%rd19, %rd1, %rd18;
	ld.local.u32 	%r192, [%rd19+4];
	shl.b32 	%r193, %r1029, 5;
	mov.b32 	%r1035, 0;
$L__BB3_43:
	.pragma "nounroll";
	shr.u32 	%r678, %r192, %r1035;
	and.b32  	%r679, %r678, 1;
	setp.eq.b32 	%p24, %r679, 1;
	not.pred 	%p25, %p24;
	add.s32 	%r680, %r193, %r1035;
	mul.lo.s32 	%r681, %r680, 5;
	mul.wide.u32 	%rd20, %r681, 4;
	add.s64 	%rd7, %rd5, %rd20;
	@%p25 bra 	$L__BB3_45;
	ld.global.u32 	%r682, [%rd7];
	xor.b32  	%r948, %r948, %r682;
	ld.global.u32 	%r683, [%rd7+4];
	xor.b32  	%r947, %r947, %r683;
	ld.global.u32 	%r684, [%rd7+8];
	xor.b32  	%r1038, %r1038, %r684;
	ld.global.u32 	%r685, [%rd7+12];
	xor.b32  	%r1037, %r1037, %r685;
	ld.global.u32 	%r686, [%rd7+16];
	xor.b32  	%r944, %r944, %r686;
$L__BB3_45:
	and.b32  	%r688, %r678, 2;
	setp.eq.s32 	%p26, %r688, 0;
	@%p26 bra 	$L__BB3_47;
	ld.global.u32 	%r689, [%rd7+20];
	xor.b32  	%r948, %r948, %r689;
	ld.global.u32 	%r690, [%rd7+24];
	xor.b32  	%r947, %r947, %r690;
	ld.global.u32 	%r691, [%rd7+28];
	xor.b32  	%r1038, %r1038, %r691;
	ld.global.u32 	%r692, [%rd7+32];
	xor.b32  	%r1037, %r1037, %r692;
	ld.global.u32 	%r693, [%rd7+36];
	xor.b32  	%r944, %r944, %r693;
$L__BB3_47:
	and.b32  	%r695, %r678, 4;
	setp.eq.s32 	%p27, %r695, 0;
	@%p27 bra 	$L__BB3_49;
	ld.global.u32 	%r696, [%rd7+40];
	xor.b32  	%r948, %r948, %r696;
	ld.global.u32 	%r697, [%rd7+44];
	xor.b32  	%r947, %r947, %r697;
	ld.global.u32 	%r698, [%rd7+48];
	xor.b32  	%r1038, %r1038, %r698;
	ld.global.u32 	%r699, [%rd7+52];
	xor.b32  	%r1037, %r1037, %r699;
	ld.global.u32 	%r700, [%rd7+56];
	xor.b32  	%r944, %r944, %r700;
$L__BB3_49:
	and.b32  	%r702, %r678, 8;
	setp.eq.s32 	%p28, %r702, 0;
	@%p28 bra 	$L__BB3_51;
	ld.global.u32 	%r703, [%rd7+60];
	xor.b32  	%r948, %r948, %r703;
	ld.global.u32 	%r704, [%rd7+64];
	xor.b32  	%r947, %r947, %r704;
	ld.global.u32 	%r705, [%rd7+68];
	xor.b32  	%r1038, %r1038, %r705;
	ld.global.u32 	%r706, [%rd7+72];
	xor.b32  	%r1037, %r1037, %r706;
	ld.global.u32 	%r707, [%rd7+76];
	xor.b32  	%r944, %r944, %r707;
$L__BB3_51:
	and.b32  	%r709, %r678, 16;
	setp.eq.s32 	%p29, %r709, 0;
	@%p29 bra 	$L__BB3_53;
	ld.global.u32 	%r710, [%rd7+80];
	xor.b32  	%r948, %r948, %r710;
	ld.global.u32 	%r711, [%rd7+84];
	xor.b32  	%r947, %r947, %r711;
	ld.global.u32 	%r712, [%rd7+88];
	xor.b32  	%r1038, %r1038, %r712;
	ld.global.u32 	%r713, [%rd7+92];
	xor.b32  	%r1037, %r1037, %r713;
	ld.global.u32 	%r714, [%rd7+96];
	xor.b32  	%r944, %r944, %r714;
$L__BB3_53:
	and.b32  	%r716, %r678, 32;
	setp.eq.s32 	%p30, %r716, 0;
	@%p30 bra 	$L__BB3_55;
	ld.global.u32 	%r717, [%rd7+100];
	xor.b32  	%r948, %r948, %r717;
	ld.global.u32 	%r718, [%rd7+104];
	xor.b32  	%r947, %r947, %r718;
	ld.global.u32 	%r719, [%rd7+108];
	xor.b32  	%r1038, %r1038, %r719;
	ld.global.u32 	%r720, [%rd7+112];
	xor.b32  	%r1037, %r1037, %r720;
	ld.global.u32 	%r721, [%rd7+116];
	xor.b32  	%r944, %r944, %r721;
$L__BB3_55:
	and.b32  	%r723, %r678, 64;
	setp.eq.s32 	%p31, %r723, 0;
	@%p31 bra 	$L__BB3_57;
	ld.global.u32 	%r724, [%rd7+120];
	xor.b32  	%r948, %r948, %r724;
	ld.global.u32 	%r725, [%rd7+124];
	xor.b32  	%r947, %r947, %r725;
	ld.global.u32 	%r726, [%rd7+128];
	xor.b32  	%r1038, %r1038, %r726;
	ld.global.u32 	%r727, [%rd7+132];
	xor.b32  	%r1037, %r1037, %r727;
	ld.global.u32 	%r728, [%rd7+136];
	xor.b32  	%r944, %r944, %r728;
$L__BB3_57:
	and.b32  	%r730, %r678, 128;
	setp.eq.s32 	%p32, %r730, 0;
	@%p32 bra 	$L__BB3_59;
	ld.global.u32 	%r731, [%rd7+140];
	xor.b32  	%r948, %r948, %r731;
	ld.global.u32 	%r732, [%rd7+144];
	xor.b32  	%r947, %r947, %r732;
	ld.global.u32 	%r733, [%rd7+148];
	xor.b32  	%r1038, %r1038, %r733;
	ld.global.u32 	%r734, [%rd7+152];
	xor.b32  	%r1037, %r1037, %r734;
	ld.global.u32 	%r735, [%rd7+156];
	xor.b32  	%r944, %r944, %r735;
$L__BB3_59:
	and.b32  	%r737, %r678, 256;
	setp.eq.s32 	%p33, %r737, 0;
	@%p33 bra 	$L__BB3_61;
	ld.global.u32 	%r738, [%rd7+160];
	xor.b32  	%r948, %r948, %r738;
	ld.global.u32 	%r739, [%rd7+164];
	xor.b32  	%r947, %r947, %r739;
	ld.global.u32 	%r740, [%rd7+168];
	xor.b32  	%r1038, %r1038, %r740;
	ld.global.u32 	%r741, [%rd7+172];
	xor.b32  	%r1037, %r1037, %r741;
	ld.global.u32 	%r742, [%rd7+176];
	xor.b32  	%r944, %r944, %r742;
$L__BB3_61:
	and.b32  	%r744, %r678, 512;
	setp.eq.s32 	%p34, %r744, 0;
	@%p34 bra 	$L__BB3_63;
	ld.global.u32 	%r745, [%rd7+180];
	xor.b32  	%r948, %r948, %r745;
	ld.global.u32 	%r746, [%rd7+184];
	xor.b32  	%r947, %r947, %r746;
	ld.global.u32 	%r747, [%rd7+188];
	xor.b32  	%r1038, %r1038, %r747;
	ld.global.u32 	%r748, [%rd7+192];
	xor.b32  	%r1037, %r1037, %r748;
	ld.global.u32 	%r749, [%rd7+196];
	xor.b32  	%r944, %r944, %r749;
$L__BB3_63:
	and.b32  	%r751, %r678, 1024;
	setp.eq.s32 	%p35, %r751, 0;
	@%p35 bra 	$L__BB3_65;
	ld.global.u32 	%r752, [%rd7+200];
	xor.b32  	%r948, %r948, %r752;
	ld.global.u32 	%r753, [%rd7+204];
	xor.b32  	%r947, %r947, %r753;
	ld.global.u32 	%r754, [%rd7+208];
	xor.b32  	%r1038, %r1038, %r754;
	ld.global.u32 	%r755, [%rd7+212];
	xor.b32  	%r1037, %r1037, %r755;
	ld.global.u32 	%r756, [%rd7+216];
	xor.b32  	%r944, %r944, %r756;
$L__BB3_65:
	and.b32  	%r758, %r678, 2048;
	setp.eq.s32 	%p36, %r758, 0;
	@%p36 bra 	$L__BB3_67;
	ld.global.u32 	%r759, [%rd7+220];
	xor.b32  	%r948, %r948, %r759;
	ld.global.u32 	%r760, [%rd7+224];
	xor.b32  	%r947, %r947, %r760;
	ld.global.u32 	%r761, [%rd7+228];
	xor.b32  	%r1038, %r1038, %r761;
	ld.global.u32 	%r762, [%rd7+232];
	xor.b32  	%r1037, %r1037, %r762;
	ld.global.u32 	%r763, [%rd7+236];
	xor.b32  	%r944, %r944, %r763;
$L__BB3_67:
	and.b32  	%r765, %r678, 4096;
	setp.eq.s32 	%p37, %r765, 0;
	@%p37 bra 	$L__BB3_69;
	ld.global.u32 	%r766, [%rd7+240];
	xor.b32  	%r948, %r948, %r766;
	ld.global.u32 	%r767, [%rd7+244];
	xor.b32  	%r947, %r947, %r767;
	ld.global.u32 	%r768, [%rd7+248];
	xor.b32  	%r1038, %r1038, %r768;
	ld.global.u32 	%r769, [%rd7+252];
	xor.b32  	%r1037, %r1037, %r769;
	ld.global.u32 	%r770, [%rd7+256];
	xor.b32  	%r944, %r944, %r770;
$L__BB3_69:
	and.b32  	%r772, %r678, 8192;
	setp.eq.s32 	%p38, %r772, 0;
	@%p38 bra 	$L__BB3_71;
	ld.global.u32 	%r773, [%rd7+260];
	xor.b32  	%r948, %r948, %r773;
	ld.global.u32 	%r774, [%rd7+264];
	xor.b32  	%r947, %r947, %r774;
	ld.global.u32 	%r775, [%rd7+268];
	xor.b32  	%r1038, %r1038, %r775;
	ld.global.u32 	%r776, [%rd7+272];
	xor.b32  	%r1037, %r1037, %r776;
	ld.global.u32 	%r777, [%rd7+276];
	xor.b32  	%r944, %r944, %r777;
$L__BB3_71:
	and.b32  	%r779, %r678, 16384;
	setp.eq.s32 	%p39, %r779, 0;
	@%p39 bra 	$L__BB3_73;
	ld.global.u32 	%r780, [%rd7+280];
	xor.b32  	%r948, %r948, %r780;
	ld.global.u32 	%r781, [%rd7+284];
	xor.b32  	%r947, %r947, %r781;
	ld.global.u32 	%r782, [%rd7+288];
	xor.b32  	%r1038, %r1038, %r782;
	ld.global.u32 	%r783, [%rd7+292];
	xor.b32  	%r1037, %r1037, %r783;
	ld.global.u32 	%r784, [%rd7+296];
	xor.b32  	%r944, %r944, %r784;
$L__BB3_73:
	and.b32  	%r786, %r678, 32768;
	setp.eq.s32 	%p40, %r786, 0;
	@%p40 bra 	$L__BB3_75;
	ld.global.u32 	%r787, [%rd7+300];
	xor.b32  	%r948, %r948, %r787;
	ld.global.u32 	%r788, [%rd7+304];
	xor.b32  	%r947, %r947, %r788;
	ld.global.u32 	%r789, [%rd7+308];
	xor.b32  	%r1038, %r1038, %r789;
	ld.global.u32 	%r790, [%rd7+312];
	xor.b32  	%r1037, %r1037, %r790;
	ld.global.u32 	%r791, [%rd7+316];
	xor.b32  	%r944, %r944, %r791;
$L__BB3_75:
	add.s32 	%r1035, %r1035, 16;
	setp.ne.s32 	%p41, %r1035, 32;
	@%p41 bra 	$L__BB3_43;
	mad.lo.s32 	%r792, %r1029, -31, %r193;
	add.s32 	%r1029, %r792, 1;
	setp.ne.s32 	%p42, %r1029, 5;
	@%p42 bra 	$L__BB3_42;
	st.local.u32 	[%rd1+4], %r948;
	st.local.v2.u32 	[%rd1+8], {%r947, %r1038};
	st.local.v2.u32 	[%rd1+16], {%r1037, %r944};
	setp.ne.s64 	%p43, %rd4, 3;
	@%p43 bra 	$L__BB3_115;
	mov.b32 	%r944, 0;
	mov.u32 	%r1129, %r944;
	mov.u32 	%r1130, %r944;
	mov.u32 	%r947, %r944;
	mov.u32 	%r948, %r944;
	mov.u32 	%r1121, %r944;
$L__BB3_79:
	mul.wide.u32 	%rd21, %r1121, 4;
	add.s64 	%rd22, %rd1, %rd21;
	ld.local.u32 	%r368, [%rd22+4];
	shl.b32 	%r369, %r1121, 5;
	mov.b32 	%r1127, 0;
$L__BB3_80:
	.pragma "nounroll";
	shr.u32 	%r795, %r368, %r1127;
	and.b32  	%r796, %r795, 1;
	setp.eq.b32 	%p44, %r796, 1;
	not.pred 	%p45, %p44;
	add.s32 	%r797, %r369, %r1127;
	mul.lo.s32 	%r798, %r797, 5;
	mul.wide.u32 	%rd23, %r798, 4;
	add.s64 	%rd8, %rd5, %rd23;
	@%p45 bra 	$L__BB3_82;
	ld.global.u32 	%r799, [%rd8];
	xor.b32  	%r948, %r948, %r799;
	ld.global.u32 	%r800, [%rd8+4];
	xor.b32  	%r947, %r947, %r800;
	ld.global.u32 	%r801, [%rd8+8];
	xor.b32  	%r1130, %r1130, %r801;
	ld.global.u32 	%r802, [%rd8+12];
	xor.b32  	%r1129, %r1129, %r802;
	ld.global.u32 	%r803, [%rd8+16];
	xor.b32  	%r944, %r944, %r803;
$L__BB3_82:
	and.b32  	%r805, %r795, 2;
	setp.eq.s32 	%p46, %r805, 0;
	@%p46 bra 	$L__BB3_84;
	ld.global.u32 	%r806, [%rd8+20];
	xor.b32  	%r948, %r948, %r806;
	ld.global.u32 	%r807, [%rd8+24];
	xor.b32  	%r947, %r947, %r807;
	ld.global.u32 	%r808, [%rd8+28];
	xor.b32  	%r1130, %r1130, %r808;
	ld.global.u32 	%r809, [%rd8+32];
	xor.b32  	%r1129, %r1129, %r809;
	ld.global.u32 	%r810, [%rd8+36];
	xor.b32  	%r944, %r944, %r810;
$L__BB3_84:
	and.b32  	%r812, %r795, 4;
	setp.eq.s32 	%p47, %r812, 0;
	@%p47 bra 	$L__BB3_86;
	ld.global.u32 	%r813, [%rd8+40];
	xor.b32  	%r948, %r948, %r813;
	ld.global.u32 	%r814, [%rd8+44];
	xor.b32  	%r947, %r947, %r814;
	ld.global.u32 	%r815, [%rd8+48];
	xor.b32  	%r1130, %r1130, %r815;
	ld.global.u32 	%r816, [%rd8+52];
	xor.b32  	%r1129, %r1129, %r816;
	ld.global.u32 	%r817, [%rd8+56];
	xor.b32  	%r944, %r944, %r817;
$L__BB3_86:
	and.b32  	%r819, %r795, 8;
	setp.eq.s32 	%p48, %r819, 0;
	@%p48 bra 	$L__BB3_88;
	ld.global.u32 	%r820, [%rd8+60];
	xor.b32  	%r948, %r948, %r820;
	ld.global.u32 	%r821, [%rd8+64];
	xor.b32  	%r947, %r947, %r821;
	ld.global.u32 	%r822, [%rd8+68];
	xor.b32  	%r1130, %r1130, %r822;
	ld.global.u32 	%r823, [%rd8+72];
	xor.b32  	%r1129, %r1129, %r823;
	ld.global.u32 	%r824, [%rd8+76];
	xor.b32  	%r944, %r944, %r824;
$L__BB3_88:
	and.b32  	%r826, %r795, 16;
	setp.eq.s32 	%p49, %r826, 0;
	@%p49 bra 	$L__BB3_90;
	ld.global.u32 	%r827, [%rd8+80];
	xor.b32  	%r948, %r948, %r827;
	ld.global.u32 	%r828, [%rd8+84];
	xor.b32  	%r947, %r947, %r828;
	ld.global.u32 	%r829, [%rd8+88];
	xor.b32  	%r1130, %r1130, %r829;
	ld.global.u32 	%r830, [%rd8+92];
	xor.b32  	%r1129, %r1129, %r830;
	ld.global.u32 	%r831, [%rd8+96];
	xor.b32  	%r944, %r944, %r831;
$L__BB3_90:
	and.b32  	%r833, %r795, 32;
	setp.eq.s32 	%p50, %r833, 0;
	@%p50 bra 	$L__BB3_92;
	ld.global.u32 	%r834, [%rd8+100];
	xor.b32  	%r948, %r948, %r834;
	ld.global.u32 	%r835, [%rd8+104];
	xor.b32  	%r947, %r947, %r835;
	ld.global.u32 	%r836, [%rd8+108];
	xor.b32  	%r1130, %r1130, %r836;
	ld.global.u32 	%r837, [%rd8+112];
	xor.b32  	%r1129, %r1129, %r837;
	ld.global.u32 	%r838, [%rd8+116];
	xor.b32  	%r944, %r944, %r838;
$L__BB3_92:
	and.b32  	%r840, %r795, 64;
	setp.eq.s32 	%p51, %r840, 0;
	@%p51 bra 	$L__BB3_94;
	ld.global.u32 	%r841, [%rd8+120];
	xor.b32  	%r948, %r948, %r841;
	ld.global.u32 	%r842, [%rd8+124];
	xor.b32  	%r947, %r947, %r842;
	ld.global.u32 	%r843, [%rd8+128];
	xor.b32  	%r1130, %r1130, %r843;
	ld.global.u32 	%r844, [%rd8+132];
	xor.b32  	%r1129, %r1129, %r844;
	ld.global.u32 	%r845, [%rd8+136];
	xor.b32  	%r944, %r944, %r845;
$L__BB3_94:
	and.b32  	%r847, %r795, 128;
	setp.eq.s32 	%p52, %r847, 0;
	@%p52 bra 	$L__BB3_96;
	ld.global.u32 	%r848, [%rd8+140];
	xor.b32  	%r948, %r948, %r848;
	ld.global.u32 	%r849, [%rd8+144];
	xor.b32  	%r947, %r947, %r849;
	ld.global.u32 	%r850, [%rd8+148];
	xor.b32  	%r1130, %r1130, %r850;
	ld.global.u32 	%r851, [%rd8+152];
	xor.b32  	%r1129, %r1129, %r851;
	ld.global.u32 	%r852, [%rd8+156];
	xor.b32  	%r944, %r944, %r852;
$L__BB3_96:
	and.b32  	%r854, %r795, 256;
	setp.eq.s32 	%p53, %r854, 0;
	@%p53 bra 	$L__BB3_98;
	ld.global.u32 	%r855, [%rd8+160];
	xor.b32  	%r948, %r948, %r855;
	ld.global.u32 	%r856, [%rd8+164];
	xor.b32  	%r947, %r947, %r856;
	ld.global.u32 	%r857, [%rd8+168];
	xor.b32  	%r1130, %r1130, %r857;
	ld.global.u32 	%r858, [%rd8+172];
	xor.b32  	%r1129, %r1129, %r858;
	ld.global.u32 	%r859, [%rd8+176];
	xor.b32  	%r944, %r944, %r859;
$L__BB3_98:
	and.b32  	%r861, %r795, 512;
	setp.eq.s32 	%p54, %r861, 0;
	@%p54 bra 	$L__BB3_100;
	ld.global.u32 	%r862, [%rd8+180];
	xor.b32  	%r948, %r948, %r862;
	ld.global.u32 	%r863, [%rd8+184];
	xor.b32  	%r947, %r947, %r863;
	ld.global.u32 	%r864, [%rd8+188];
	xor.b32  	%r1130, %r1130, %r864;
	ld.global.u32 	%r865, [%rd8+192];
	xor.b32  	%r1129, %r1129, %r865;
	ld.global.u32 	%r866, [%rd8+196];
	xor.b32  	%r944, %r944, %r866;
$L__BB3_100:
	and.b32  	%r868, %r795, 1024;
	setp.eq.s32 	%p55, %r868, 0;
	@%p55 bra 	$L__BB3_102;
	ld.global.u32 	%r869, [%rd8+200];
	xor.b32  	%r948, %r948, %r869;
	ld.global.u32 	%r870, [%rd8+204];
	xor.b32  	%r947, %r947, %r870;
	ld.global.u32 	%r871, [%rd8+208];
	xor.b32  	%r1130, %r1130, %r871;
	ld.global.u32 	%r872, [%rd8+212];
	xor.b32  	%r1129, %r1129, %r872;
	ld.global.u32 	%r873, [%rd8+216];
	xor.b32  	%r944, %r944, %r873;
$L__BB3_102:
	and.b32  	%r875, %r795, 2048;
	setp.eq.s32 	%p56, %r875, 0;
	@%p56 bra 	$L__BB3_104;
	ld.global.u32 	%r876, [%rd8+220];
	xor.b32  	%r948, %r948, %r876;
	ld.global.u32 	%r877, [%rd8+224];
	xor.b32  	%r947, %r947, %r877;
	ld.global.u32 	%r878, [%rd8+228];
	xor.b32  	%r1130, %r1130, %r878;
	ld.global.u32 	%r879, [%rd8+232];
	xor.b32  	%r1129, %r1129, %r879;
	ld.global.u32 	%r880, [%rd8+236];
	xor.b32  	%r944, %r944, %r880;
$L__BB3_104:
	and.b32  	%r882, %r795, 4096;
	setp.eq.s32 	%p57, %r882, 0;
	@%p57 bra 	$L__BB3_106;
	ld.global.u32 	%r883, [%rd8+240];
	xor.b32  	%r948, %r948, %r883;
	ld.global.u32 	%r884, [%rd8+244];
	xor.b32  	%r947, %r947, %r884;
	ld.global.u32 	%r885, [%rd8+248];
	xor.b32  	%r1130, %r1130, %r885;
	ld.global.u32 	%r886, [%rd8+252];
	xor.b32  	%r1129, %r1129, %r886;
	ld.global.u32 	%r887, [%rd8+256];
	xor.b32  	%r944, %r944, %r887;
$L__BB3_106:
	and.b32  	%r889, %r795, 8192;
	setp.eq.s32 	%p58, %r889, 0;
	@%p58 bra 	$L__BB3_108;
	ld.global.u32 	%r890, [%rd8+260];
	xor.b32  	%r948, %r948, %r890;
	ld.global.u32 	%r891, [%rd8+264];
	xor.b32  	%r947, %r947, %r891;
	ld.global.u32 	%r892, [%rd8+268];
	xor.b32  	%r1130, %r1130, %r892;
	ld.global.u32 	%r893, [%rd8+272];
	xor.b32  	%r1129, %r1129, %r893;
	ld.global.u32 	%r894, [%rd8+276];
	xor.b32  	%r944, %r944, %r894;
$L__BB3_108:
	and.b32  	%r896, %r795, 16384;
	setp.eq.s32 	%p59, %r896, 0;
	@%p59 bra 	$L__BB3_110;
	ld.global.u32 	%r897, [%rd8+280];
	xor.b32  	%r948, %r948, %r897;
	ld.global.u32 	%r898, [%rd8+284];
	xor.b32  	%r947, %r947, %r898;
	ld.global.u32 	%r899, [%rd8+288];
	xor.b32  	%r1130, %r1130, %r899;
	ld.global.u32 	%r900, [%rd8+292];
	xor.b32  	%r1129, %r1129, %r900;
	ld.global.u32 	%r901, [%rd8+296];
	xor.b32  	%r944, %r944, %r901;
$L__BB3_110:
	and.b32  	%r903, %r795, 32768;
	setp.eq.s32 	%p60, %r903, 0;
	@%p60 bra 	$L__BB3_112;
	ld.global.u32 	%r904, [%rd8+300];
	xor.b32  	%r948, %r948, %r904;
	ld.global.u32 	%r905, [%rd8+304];
	xor.b32  	%r947, %r947, %r905;
	ld.global.u32 	%r906, [%rd8+308];
	xor.b32  	%r1130, %r1130, %r906;
	ld.global.u32 	%r907, [%rd8+312];
	xor.b32  	%r1129, %r1129, %r907;
	ld.global.u32 	%r908, [%rd8+316];
	xor.b32  	%r944, %r944, %r908;
$L__BB3_112:
	add.s32 	%r1127, %r1127, 16;
	setp.ne.s32 	%p61, %r1127, 32;
	@%p61 bra 	$L__BB3_80;
	mad.lo.s32 	%r909, %r1121, -31, %r369;
	add.s32 	%r1121, %r909, 1;
	setp.ne.s32 	%p62, %r1121, 5;
	@%p62 bra 	$L__BB3_79;
	st.local.u32 	[%rd1+4], %r948;
	st.local.v2.u32 	[%rd1+8], {%r947, %r1130};
	st.local.v2.u32 	[%rd1+16], {%r1129, %r944};
$L__BB3_115:
	shr.u64 	%rd30, %rd3, 2;
	add.s32 	%r931, %r931, 1;
	setp.gt.u64 	%p63, %rd3, 3;
	@%p63 bra 	$L__BB3_3;
$L__BB3_116:
	shr.u32 	%r910, %r948, 2;
	xor.b32  	%r911, %r910, %r948;
	shl.b32 	%r912, %r944, 4;
	shl.b32 	%r913, %r911, 1;
	xor.b32  	%r914, %r913, %r912;
	xor.b32  	%r915, %r914, %r911;
	xor.b32  	%r916, %r915, %r944;
	add.s32 	%r917, %r2, %r916;
	add.s32 	%r918, %r917, 362437;
	shr.u32 	%r919, %r947, 2;
	xor.b32  	%r920, %r919, %r947;
	shl.b32 	%r921, %r916, 4;
	shl.b32 	%r922, %r920, 1;
	xor.b32  	%r923, %r922, %r921;
	xor.b32  	%r924, %r923, %r920;
	xor.b32  	%r925, %r924, %r916;
	add.s32 	%r926, %r2, %r925;
	add.s32 	%r927, %r926, 724874;
	cvt.u64.u32 	%rd24, %r918;
	mul.wide.u32 	%rd25, %r927, 2097152;
	xor.b64  	%rd26, %rd25, %rd24;
	cvt.rn.f64.u64 	%fd1, %rd26;
	fma.rn.f64 	%fd2, %fd1, 0d3CA0000000000000, 0d3C90000000000000;
	cvta.to.global.u64 	%rd27, %rd10;
	shl.b64 	%rd28, %rd2, 3;
	add.s64 	%rd29, %rd27, %rd28;
	st.global.f64 	[%rd29], %fd2;
$L__BB3_117:
	ret;

}
	// .globl	_Z22compute_res_all_kernelPKddPdi
.visible .entry _Z22compute_res_all_kernelPKddPdi(
	.param .u64 .ptr .align 1 _Z22compute_res_all_kernelPKddPdi_param_0,
	.param .f64 _Z22compute_res_all_kernelPKddPdi_param_1,
	.param .u64 .ptr .align 1 _Z22compute_res_all_kernelPKddPdi_param_2,
	.param .u32 _Z22compute_res_all_kernelPKddPdi_param_3
)
{
	.reg .pred 	%p<2>;
	.reg .b32 	%r<7>;
	.reg .b64 	%rd<9>;
	.reg .b64 	%fd<5>;

	ld.param.u64 	%rd1, [_Z22compute_res_all_kernelPKddPdi_param_0];
	ld.param.f64 	%fd1, [_Z22compute_res_all_kernelPKddPdi_param_1];
	ld.param.u64 	%rd2, [_Z22compute_res_all_kernelPKddPdi_param_2];
	ld.param.u32 	%r2, [_Z22compute_res_all_kernelPKddPdi_param_3];
	mov.u32 	%r3, %ctaid.x;
	mov.u32 	%r4, %ntid.x;
	mov.u32 	%r5, %tid.x;
	mad.lo.s32 	%r1, %r3, %r4, %r5;
	setp.ge.s32 	%p1, %r1, %r2;
	@%p1 bra 	$L__BB4_2;
	cvta.to.global.u64 	%rd3, %rd1;
	cvta.to.global.u64 	%rd4, %rd2;
	mul.lo.s32 	%r6, %r2, %r1;
	mul.wide.s32 	%rd5, %r6, 8;
	add.s64 	%rd6, %rd3, %rd5;
	ld.global.f64 	%fd2, [%rd6];
	mul.f64 	%fd3, %fd1, %fd2;
	abs.f64 	%fd4, %fd3;
	mul.wide.s32 	%rd7, %r1, 8;
	add.s64 	%rd8, %rd4, %rd7;
	st.global.f64 	[%rd8], %fd4;
$L__BB4_2:
	ret;

}
	// .globl	_Z23fill_tridiagonal_kernelPdPKdS1_i
.visible .entry _Z23fill_tridiagonal_kernelPdPKdS1_i(
	.param .u64 .ptr .align 1 _Z23fill_tridiagonal_kernelPdPKdS1_i_param_0,
	.param .u64 .ptr .align 1 _Z23fill_tridiagonal_kernelPdPKdS1_i_param_1,
	.param .u64 .ptr .align 1 _Z23fill_tridiagonal_kernelPdPKdS1_i_param_2,
	.param .u32 _Z23fill_tridiagonal_kernelPdPKdS1_i_param_3
)
{
	.reg .pred 	%p<3>;
	.reg .b32 	%r<8>;
	.reg .b64 	%rd<15>;
	.reg .b64 	%fd<3>;

	ld.param.u64 	%rd2, [_Z23fill_tridiagonal_kernelPdPKdS1_i_param_0];
	ld.param.u64 	%rd3, [_Z23fill_tridiagonal_kernelPdPKdS1_i_param_1];
	ld.param.u64 	%rd4, [_Z23fill_tridiagonal_kernelPdPKdS1_i_param_2];
	ld.param.u32 	%r2, [_Z23fill_tridiagonal_kernelPdPKdS1_i_param_3];
	mov.u32 	%r3, %ctaid.x;
	mov.u32 	%r4, %ntid.x;
	mov.u32 	%r5, %tid.x;
	mad.lo.s32 	%r1, %r3, %r4, %r5;
	setp.ge.s32 	%p1, %r1, %r2;
	@%p1 bra 	$L__BB5_3;
	cvta.to.global.u64 	%rd5, %rd2;
	cvta.to.global.u64 	%rd6, %rd3;
	mul.wide.s32 	%rd7, %r1, 8;
	add.s64 	%rd8, %rd6, %rd7;
	ld.global.f64 	%fd1, [%rd8];
	mad.lo.s32 	%r6, %r2, %r1, %r1;
	mul.wide.s32 	%rd9, %r6, 8;
	add.s64 	%rd1, %rd5, %rd9;
	st.global.f64 	[%rd1], %fd1;
	add.s32 	%r7, %r2, -1;
	setp.ge.s32 	%p2, %r1, %r7;
	@%p2 bra 	$L__BB5_3;
	cvta.to.global.u64 	%rd10, %rd4;
	add.s64 	%rd12, %rd10, %rd7;
	ld.global.f64 	%fd2, [%rd12];
	st.global.f64 	[%rd1+8], %fd2;
	mul.wide.s32 	%rd13, %r2, 8;
	add.s64 	%rd14, %rd1, %rd13;
	st.global.f64 	[%rd14], %fd2;
$L__BB5_3:
	ret;

}
	// .globl	_Z21float4_to_half_kernelPK6float4P7__half2m
.visible .entry _Z21float4_to_half_kernelPK6float4P7__half2m(
	.param .u64 .ptr .align 1 _Z21float4_to_half_kernelPK6float4P7__half2m_param_0,
	.param .u64 .ptr .align 1 _Z21float4_to_half_kernelPK6float4P7__half2m_param_1,
	.param .u64 _Z21float4_to_half_kernelPK6float4P7__half2m_param_2
)
{
	.reg .pred 	%p<2>;
	.reg .b32 	%r<7>;
	.reg .b32 	%f<5>;
	.reg .b64 	%rd<11>;

	ld.param.u64 	%rd2, [_Z21float4_to_half_kernelPK6float4P7__half2m_param_0];
	ld.param.u64 	%rd3, [_Z21float4_to_half_kernelPK6float4P7__half2m_param_1];
	ld.param.u64 	%rd4, [_Z21float4_to_half_kernelPK6float4P7__half2m_param_2];
	mov.u32 	%r1, %ctaid.x;
	mov.u32 	%r2, %ntid.x;
	mov.u32 	%r3, %tid.x;
	mad.lo.s32 	%r4, %r1, %r2, %r3;
	cvt.u64.u32 	%rd1, %r4;
	setp.le.u64 	%p1, %rd4, %rd1;
	@%p1 bra 	$L__BB6_2;
	cvta.to.global.u64 	%rd5, %rd2;
	cvta.to.global.u64 	%rd6, %rd3;
	shl.b64 	%rd7, %rd1, 4;
	add.s64 	%rd8, %rd5, %rd7;
	ld.global.nc.v4.f32 	{%f1, %f2, %f3, %f4}, [%rd8];
	// begin inline asm
	{ cvt.rn.f16x2.f32 %r5, %f2, %f1; }

	// end inline asm
	shl.b64 	%rd9, %rd1, 3;
	add.s64 	%rd10, %rd6, %rd9;
	st.global.u32 	[%rd10], %r5;
	// begin inline asm
	{ cvt.rn.f16x2.f32 %r6, %f4, %f3; }

	// end inline asm
	st.global.u32 	[%rd10+4], %r6;
$L__BB6_2:
	ret;

}


// ===== COMPILED SASS (sm_100) =====

	.target	sm_100

	.elftype	@"ET_EXEC"


//--------------------- .note.nv.tkinfo           --------------------------
	.section	.note.nv.tkinfo,"",@"SHT_NOTE"
	.sectionflags	@"SHF_NOTE_NV_TKINFO"
	.tkinfo
        /*0018*/ 	.word	0x00000002
        /*0030*/ 	.string	""
        /*0030*/ 	.string	"ptxas"
        /*0030*/ 	.string	"Cuda compilation tools, release 13.0, V13.0.88"
        /*0030*/ 	.string	"Build cuda_13.0.r13.0/compiler.36424714_0"
        /*0030*/ 	.string	"-arch sm_100 -m 64 "



//--------------------- .note.nv.cuinfo           --------------------------
	.section	.note.nv.cuinfo,"",@"SHT_NOTE"
	.sectionflags	@"SHF_NOTE_NV_CUINFO"
        /*0018*/ 	.short	0x0002
        /*001a*/ 	.short	0x0064
        /*001c*/ 	.short	0x0082
	.zero		2


//--------------------- .nv.info                  --------------------------
	.section	.nv.info,"",@"SHT_CUDA_INFO"
	.align	4


	//----- nvinfo : EIATTR_REGCOUNT
	.align		4
        /*0000*/ 	.byte	0x04, 0x2f
        /*0002*/ 	.short	(.L_10 - .L_9)
	.align		4
.L_9:
        /*0004*/ 	.word	index@(_Z23convert_double_to_floatPKdPfi)
        /*0008*/ 	.word	0x0000000c


	//----- nvinfo : EIATTR_FRAME_SIZE
	.align		4
.L_10:
        /*000c*/ 	.byte	0x04, 0x11
        /*000e*/ 	.short	(.L_12 - .L_11)
	.align		4
.L_11:
        /*0010*/ 	.word	index@(_Z23convert_double_to_floatPKdPfi)
        /*0014*/ 	.word	0x00000000


	//----- nvinfo : EIATTR_REGCOUNT
	.align		4
.L_12:
        /*0018*/ 	.byte	0x04, 0x2f
        /*001a*/ 	.short	(.L_14 - .L_13)
	.align		4
.L_13:
        /*001c*/ 	.word	index@(_Z23convert_float_to_doublePKfPdi)
        /*0020*/ 	.word	0x0000000c


	//----- nvinfo : EIATTR_FRAME_SIZE
	.align		4
.L_14:
        /*0024*/ 	.byte	0x04, 0x11
        /*0026*/ 	.short	(.L_16 - .L_15)
	.align		4
.L_15:
        /*0028*/ 	.word	index@(_Z23convert_float_to_doublePKfPdi)
        /*002c*/ 	.word	0x00000000


	//----- nvinfo : EIATTR_REGCOUNT
	.align		4
.L_16:
        /*0030*/ 	.byte	0x04, 0x2f
        /*0032*/ 	.short	(.L_18 - .L_17)
	.align		4
.L_17:
        /*0034*/ 	.word	index@(_Z21build_identity_kernelPfi)
        /*0038*/ 	.word	0x0000000c


	//----- nvinfo : EIATTR_FRAME_SIZE
	.align		4
.L_18:
        /*003c*/ 	.byte	0x04, 0x11
        /*003e*/ 	.short	(.L_20 - .L_19)
	.align		4
.L_19:
        /*0040*/ 	.word	index@(_Z21build_identity_kernelPfi)
        /*0044*/ 	.word	0x00000000


	//----- nvinfo : EIATTR_REGCOUNT
	.align		4
.L_20:
        /*0048*/ 	.byte	0x04, 0x2f
        /*004a*/ 	.short	(.L_22 - .L_21)
	.align		4
.L_21:
        /*004c*/ 	.word	index@(_Z18fill_random_kernelPdim)
        /*0050*/ 	.word	0x0000001f


	//----- nvinfo : EIATTR_FRAME_SIZE
	.align		4
.L_22:
        /*0054*/ 	.byte	0x04, 0x11
        /*0056*/ 	.short	(.L_24 - .L_23)
	.align		4
.L_23:
        /*0058*/ 	.word	index@(_Z18fill_random_kernelPdim)
        /*005c*/ 	.word	0x00000030


	//----- nvinfo : EIATTR_REGCOUNT
	.align		4
.L_24:
        /*0060*/ 	.byte	0x04, 0x2f
        /*0062*/ 	.short	(.L_26 - .L_25)
	.align		4
.L_25:
        /*0064*/ 	.word	index@(_Z22compute_res_all_kernelPKddPdi)
        /*0068*/ 	.word	0x0000000e


	//----- nvinfo : EIATTR_FRAME_SIZE
	.align		4
.L_26:
        /*006c*/ 	.byte	0x04, 0x11
        /*006e*/ 	.short	(.L_28 - .L_27)
	.align		4
.L_27:
        /*0070*/ 	.word	index@(_Z22compute_res_all_kernelPKddPdi)
        /*0074*/ 	.word	0x00000000


	//----- nvinfo : EIATTR_REGCOUNT
	.align		4
.L_28:
        /*0078*/ 	.byte	0x04, 0x2f
        /*007a*/ 	.short	(.L_30 - .L_29)
	.align		4
.L_29:
        /*007c*/ 	.word	index@(_Z23fill_tridiagonal_kernelPdPKdS1_i)
        /*0080*/ 	.word	0x0000000c


	//----- nvinfo : EIATTR_FRAME_SIZE
	.align		4
.L_30:
        /*0084*/ 	.byte	0x04, 0x11
        /*0086*/ 	.short	(.L_32 - .L_31)
	.align		4
.L_31:
        /*0088*/ 	.word	index@(_Z23fill_tridiagonal_kernelPdPKdS1_i)
        /*008c*/ 	.word	0x00000000


	//----- nvinfo : EIATTR_REGCOUNT
	.align		4
.L_32:
        /*0090*/ 	.byte	0x04, 0x2f
        /*0092*/ 	.short	(.L_34 - .L_33)
	.align		4
.L_33:
        /*0094*/ 	.word	index@(_Z21float4_to_half_kernelPK6float4P7__half2m)
        /*0098*/ 	.word	0x0000000c


	//----- nvinfo : EIATTR_FRAME_SIZE
	.align		4
.L_34:
        /*009c*/ 	.byte	0x04, 0x11
        /*009e*/ 	.short	(.L_36 - .L_35)
	.align		4
.L_35:
        /*00a0*/ 	.word	index@(_Z21float4_to_half_kernelPK6float4P7__half2m)
        /*00a4*/ 	.word	0x00000000


	//----- nvinfo : EIATTR_MIN_STACK_SIZE
	.align		4
.L_36:
        /*00a8*/ 	.byte	0x04, 0x12
        /*00aa*/ 	.short	(.L_38 - .L_37)
	.align		4
.L_37:
        /*00ac*/ 	.word	index@(_Z21float4_to_half_kernelPK6float4P7__half2m)
        /*00b0*/ 	.word	0x00000000


	//----- nvinfo : EIATTR_MIN_STACK_SIZE
	.align		4
.L_38:
        /*00b4*/ 	.byte	0x04, 0x12
        /*00b6*/ 	.short	(.L_40 - .L_39)
	.align		4
.L_39:
        /*00b8*/ 	.word	index@(_Z23fill_tridiagonal_kernelPdPKdS1_i)
        /*00bc*/ 	.word	0x00000000


	//----- nvinfo : EIATTR_MIN_STACK_SIZE
	.align		4
.L_40:
        /*00c0*/ 	.byte	0x04, 0x12
        /*00c2*/ 	.short	(.L_42 - .L_41)
	.align		4
.L_41:
        /*00c4*/ 	.word	index@(_Z22compute_res_all_kernelPKddPdi)
        /*00c8*/ 	.word	0x00000000


	//----- nvinfo : EIATTR_MIN_STACK_SIZE
	.align		4
.L_42:
        /*00cc*/ 	.byte	0x04, 0x12
        /*00ce*/ 	.short	(.L_44 - .L_43)
	.align		4
.L_43:
        /*00d0*/ 	.word	index@(_Z18fill_random_kernelPdim)
        /*00d4*/ 	.word	0x00000030


	//----- nvinfo : EIATTR_MIN_STACK_SIZE
	.align		4
.L_44:
        /*00d8*/ 	.byte	0x04, 0x12
        /*00da*/ 	.short	(.L_46 - .L_45)
	.align		4
.L_45:
        /*00dc*/ 	.word	index@(_Z21build_identity_kernelPfi)
        /*00e0*/ 	.word	0x00000000


	//----- nvinfo : EIATTR_MIN_STACK_SIZE
	.align		4
.L_46:
        /*00e4*/ 	.byte	0x04, 0x12
        /*00e6*/ 	.short	(.L_48 - .L_47)
	.align		4
.L_47:
        /*00e8*/ 	.word	index@(_Z23convert_float_to_doublePKfPdi)
        /*00ec*/ 	.word	0x00000000


	//----- nvinfo : EIATTR_MIN_STACK_SIZE
	.align		4
.L_48:
        /*00f0*/ 	.byte	0x04, 0x12
        /*00f2*/ 	.short	(.L_50 - .L_49)
	.align		4
.L_49:
        /*00f4*/ 	.word	index@(_Z23convert_double_to_floatPKdPfi)
        /*00f8*/ 	.word	0x00000000
.L_50:


//--------------------- .nv.compat                --------------------------
	.section	.nv.compat,"",@"SHT_CUDA_COMPAT_INFO"
	.align	4
        /*0000*/ 	.byte	0x02, 0x09, 0x00, 0x00, 0x02, 0x02, 0x01, 0x00, 0x02, 0x05, 0x05, 0x00, 0x03, 0x07, 0x01, 0x01
        /*0010*/ 	.byte	0x02, 0x03, 0x00, 0x00, 0x02, 0x06, 0x01, 0x00, 0x04, 0x0b, 0x08, 0x00, 0x01, 0x00, 0x00, 0x00
        /*0020*/ 	.byte	0x00, 0x00, 0x00, 0x00


//--------------------- .nv.info._Z21float4_to_half_kernelPK6float4P7__half2m --------------------------
	.section	.nv.info._Z21float4_to_half_kernelPK6float4P7__half2m,"",@"SHT_CUDA_INFO"
	.sectionflags	@""
	.align	4


	//----- nvinfo : EIATTR_CUDA_API_VERSION
	.align		4
        /*0000*/ 	.byte	0x04, 0x37
        /*0002*/ 	.short	(.L_52 - .L_51)
.L_51:
        /*0004*/ 	.word	0x00000082


	//----- nvinfo : EIATTR_KPARAM_INFO
	.align		4
.L_52:
        /*0008*/ 	.byte	0x04, 0x17
        /*000a*/ 	.short	(.L_54 - .L_53)
.L_53:
        /*000c*/ 	.word	0x00000000
        /*0010*/ 	.short	0x0002
        /*0012*/ 	.short	0x0010
        /*0014*/ 	.byte	0x00, 0xf0, 0x21, 0x00


	//----- nvinfo : EIATTR_KPARAM_INFO
	.align		4
.L_54:
        /*0018*/ 	.byte	0x04, 0x17
        /*001a*/ 	.short	(.L_56 - .L_55)
.L_55:
        /*001c*/ 	.word	0x00000000
        /*0020*/ 	.short	0x0001
        /*0022*/ 	.short	0x0008
        /*0024*/ 	.byte	0x00, 0xf5, 0x21, 0x00


	//----- nvinfo : EIATTR_KPARAM_INFO
	.align		4
.L_56:
        /*0028*/ 	.byte	0x04, 0x17
        /*002a*/ 	.short	(.L_58 - .L_57)
.L_57:
        /*002c*/ 	.word	0x00000000
        /*0030*/ 	.short	0x0000
        /*0032*/ 	.short	0x0000
        /*0034*/ 	.byte	0x00, 0xf5, 0x21, 0x00


	//----- nvinfo : EIATTR_SPARSE_MMA_MASK
	.align		4
.L_58:
        /*0038*/ 	.byte	0x03, 0x50
        /*003a*/ 	.short	0x0000


	//----- nvinfo : EIATTR_MAXREG_COUNT
	.align		4
        /*003c*/ 	.byte	0x03, 0x1b
        /*003e*/ 	.short	0x00ff


	//----- nvinfo : EIATTR_MERCURY_ISA_VERSION
	.align		4
        /*0040*/ 	.byte	0x03, 0x5f
        /*0042*/ 	.short	0x0101


	//----- nvinfo : EIATTR_VRC_CTA_INIT_COUNT
	.align		4
        /*0044*/ 	.byte	0x02, 0x4a
	.zero		1
	.zero		1


	//----- nvinfo : EIATTR_EXIT_INSTR_OFFSETS
	.align		4
        /*0048*/ 	.byte	0x04, 0x1c
        /*004a*/ 	.short	(.L_60 - .L_59)


	//   ....[0]....
.L_59:
        /*004c*/ 	.word	0x00000080


	//   ....[1]....
        /*0050*/ 	.word	0x00000140


	//----- nvinfo : EIATTR_CBANK_PARAM_SIZE
	.align		4
.L_60:
        /*0054*/ 	.byte	0x03, 0x19
        /*0056*/ 	.short	0x0018


	//----- nvinfo : EIATTR_PARAM_CBANK
	.align		4
        /*0058*/ 	.byte	0x04, 0x0a
        /*005a*/ 	.short	(.L_62 - .L_61)
	.align		4
.L_61:
        /*005c*/ 	.word	index@(.nv.constant0._Z21float4_to_half_kernelPK6float4P7__half2m)
        /*0060*/ 	.short	0x0380
        /*0062*/ 	.short	0x0018


	//----- nvinfo : EIATTR_SW_WAR
	.align		4
.L_62:
        /*0064*/ 	.byte	0x04, 0x36
        /*0066*/ 	.short	(.L_64 - .L_63)
.L_63:
        /*0068*/ 	.word	0x00000008
.L_64:


//--------------------- .nv.info._Z23fill_tridiagonal_kernelPdPKdS1_i --------------------------
	.section	.nv.info._Z23fill_tridiagonal_kernelPdPKdS1_i,"",@"SHT_CUDA_INFO"
	.sectionflags	@""
	.align	4


	//----- nvinfo : EIATTR_CUDA_API_VERSION
	.align		4
        /*0000*/ 	.byte	0x04, 0x37
        /*0002*/ 	.short	(.L_66 - .L_65)
.L_65:
        /*0004*/ 	.word	0x00000082


	//----- nvinfo : EIATTR_KPARAM_INFO
	.align		4
.L_66:
        /*0008*/ 	.byte	0x04, 0x17
        /*000a*/ 	.short	(.L_68 - .L_67)
.L_67:
        /*000c*/ 	.word	0x00000000
        /*0010*/ 	.short	0x0003
        /*0012*/ 	.short	0x0018
        /*0014*/ 	.byte	0x00, 0xf0, 0x11, 0x00


	//----- nvinfo : EIATTR_KPARAM_INFO
	.align		4
.L_68:
        /*0018*/ 	.byte	0x04, 0x17
        /*001a*/ 	.short	(.L_70 - .L_69)
.L_69:
        /*001c*/ 	.word	0x00000000
        /*0020*/ 	.short	0x0002
        /*0022*/ 	.short	0x0010
        /*0024*/ 	.byte	0x00, 0xf5, 0x21, 0x00


	//----- nvinfo : EIATTR_KPARAM_INFO
	.align		4
.L_70:
        /*0028*/ 	.byte	0x04, 0x17
        /*002a*/ 	.short	(.L_72 - .L_71)
.L_71:
        /*002c*/ 	.word	0x00000000
        /*0030*/ 	.short	0x0001
        /*0032*/ 	.short	0x0008
        /*0034*/ 	.byte	0x00, 0xf5, 0x21, 0x00


	//----- nvinfo : EIATTR_KPARAM_INFO
	.align		4
.L_72:
        /*0038*/ 	.byte	0x04, 0x17
        /*003a*/ 	.short	(.L_74 - .L_73)
.L_73:
        /*003c*/ 	.word	0x00000000
        /*0040*/ 	.short	0x0000
        /*0042*/ 	.short	0x0000
        /*0044*/ 	.byte	0x00, 0xf5, 0x21, 0x00


	//----- nvinfo : EIATTR_SPARSE_MMA_MASK
	.align		4
.L_74:
        /*0048*/ 	.byte	0x03, 0x50
        /*004a*/ 	.short	0x0000


	//----- nvinfo : EIATTR_MAXREG_COUNT
	.align		4
        /*004c*/ 	.byte	0x03, 0x1b
        /*004e*/ 	.short	0x00ff


	//----- nvinfo : EIATTR_MERCURY_ISA_VERSION
	.align		4
        /*0050*/ 	.byte	0x03, 0x5f
        /*0052*/ 	.short	0x0101


	//----- nvinfo : EIATTR_VRC_CTA_INIT_COUNT
	.align		4
        /*0054*/ 	.byte	0x02, 0x4a
	.zero		1
	.zero		1


	//----- nvinfo : EIATTR_EXIT_INSTR_OFFSETS
	.align		4
        /*0058*/ 	.byte	0x04, 0x1c
        /*005a*/ 	.short	(.L_76 - .L_75)


	//   ....[0]....
.L_75:
        /*005c*/ 	.word	0x00000070


	//   ....[1]....
        /*0060*/ 	.word	0x00000120


	//   ....[2]....
        /*0064*/ 	.word	0x00000190


	//----- nvinfo : EIATTR_CBANK_PARAM_SIZE
	.align		4
.L_76:
        /*0068*/ 	.byte	0x03, 0x19
        /*006a*/ 	.short	0x001c


	//----- nvinfo : EIATTR_PARAM_CBANK
	.align		4
        /*006c*/ 	.byte	0x04, 0x0a
        /*006e*/ 	.short	(.L_78 - .L_77)
	.align		4
.L_77:
        /*0070*/ 	.word	index@(.nv.constant0._Z23fill_tridiagonal_kernelPdPKdS1_i)
        /*0074*/ 	.short	0x0380
        /*0076*/ 	.short	0x001c


	//----- nvinfo : EIATTR_SW_WAR
	.align		4
.L_78:
        /*0078*/ 	.byte	0x04, 0x36
        /*007a*/ 	.short	(.L_80 - .L_79)
.L_79:
        /*007c*/ 	.word	0x00000008
.L_80:


//--------------------- .nv.info._Z22compute_res_all_kernelPKddPdi --------------------------
	.section	.nv.info._Z22compute_res_all_kernelPKddPdi,"",@"SHT_CUDA_INFO"
	.sectionflags	@""
	.align	4


	//----- nvinfo : EIATTR_CUDA_API_VERSION
	.align		4
        /*0000*/ 	.byte	0x04, 0x37
        /*0002*/ 	.short	(.L_82 - .L_81)
.L_81:
        /*0004*/ 	.word	0x00000082


	//----- nvinfo : EIATTR_KPARAM_INFO
	.align		4
.L_82:
        /*0008*/ 	.byte	0x04, 0x17
        /*000a*/ 	.short	(.L_84 - .L_83)
.L_83:
        /*000c*/ 	.word	0x00000000
        /*0010*/ 	.short	0x0003
        /*0012*/ 	.short	0x0018
        /*0014*/ 	.byte	0x00, 0xf0, 0x11, 0x00


	//----- nvinfo : EIATTR_KPARAM_INFO
	.align		4
.L_84:
        /*0018*/ 	.byte	0x04, 0x17
        /*001a*/ 	.short	(.L_86 - .L_85)
.L_85:
        /*001c*/ 	.word	0x00000000
        /*0020*/ 	.short	0x0002
        /*0022*/ 	.short	0x0010
        /*0024*/ 	.byte	0x00, 0xf5, 0x21, 0x00


	//----- nvinfo : EIATTR_KPARAM_INFO
	.align		4
.L_86:
        /*0028*/ 	.byte	0x04, 0x17
        /*002a*/ 	.short	(.L_88 - .L_87)
.L_87:
        /*002c*/ 	.word	0x00000000
        /*0030*/ 	.short	0x0001
        /*0032*/ 	.short	0x0008
        /*0034*/ 	.byte	0x00, 0xf0, 0x21, 0x00


	//----- nvinfo : EIATTR_KPARAM_INFO
	.align		4
.L_88:
        /*0038*/ 	.byte	0x04, 0x17
        /*003a*/ 	.short	(.L_90 - .L_89)
.L_89:
        /*003c*/ 	.word	0x00000000
        /*0040*/ 	.short	0x0000
        /*0042*/ 	.short	0x0000
        /*0044*/ 	.byte	0x00, 0xf5, 0x21, 0x00


	//----- nvinfo : EIATTR_SPARSE_MMA_MASK
	.align		4
.L_90:
        /*0048*/ 	.byte	0x03, 0x50
        /*004a*/ 	.short	0x0000


	//----- nvinfo : EIATTR_MAXREG_COUNT
	.align		4
        /*004c*/ 	.byte	0x03, 0x1b
        /*004e*/ 	.short	0x00ff


	//----- nvinfo : EIATTR_MERCURY_ISA_VERSION
	.align		4
        /*0050*/ 	.byte	0x03, 0x5f
        /*0052*/ 	.short	0x0101


	//----- nvinfo : EIATTR_VRC_CTA_INIT_COUNT
	.align		4
        /*0054*/ 	.byte	0x02, 0x4a
	.zero		1
	.zero		1


	//----- nvinfo : EIATTR_EXIT_INSTR_OFFSETS
	.align		4
        /*0058*/ 	.byte	0x04, 0x1c
        /*005a*/ 	.short	(.L_92 - .L_91)


	//   ....[0]....
.L_91:
        /*005c*/ 	.word	0x00000070


	//   ....[1]....
        /*0060*/ 	.word	0x00000130


	//----- nvinfo : EIATTR_CBANK_PARAM_SIZE
	.align		4
.L_92:
        /*0064*/ 	.byte	0x03, 0x19
        /*0066*/ 	.short	0x001c


	//----- nvinfo : EIATTR_PARAM_CBANK
	.align		4
        /*0068*/ 	.byte	0x04, 0x0a
        /*006a*/ 	.short	(.L_94 - .L_93)
	.align		4
.L_93:
        /*006c*/ 	.word	index@(.nv.constant0._Z22compute_res_all_kernelPKddPdi)
        /*0070*/ 	.short	0x0380
        /*0072*/ 	.short	0x001c


	//----- nvinfo : EIATTR_SW_WAR
	.align		4
.L_94:
        /*0074*/ 	.byte	0x04, 0x36
        /*0076*/ 	.short	(.L_96 - .L_95)
.L_95:
        /*0078*/ 	.word	0x00000008
.L_96:


//--------------------- .nv.info._Z18fill_random_kernelPdim --------------------------
	.section	.nv.info._Z18fill_random_kernelPdim,"",@"SHT_CUDA_INFO"
	.sectionflags	@""
	.align	4


	//----- nvinfo : EIATTR_CUDA_API_VERSION
	.align		4
        /*0000*/ 	.byte	0x04, 0x37
        /*0002*/ 	.short	(.L_98 - .L_97)
.L_97:
        /*0004*/ 	.word	0x00000082


	//----- nvinfo : EIATTR_KPARAM_INFO
	.align		4
.L_98:
        /*0008*/ 	.byte	0x04, 0x17
        /*000a*/ 	.short	(.L_100 - .L_99)
.L_99:
        /*000c*/ 	.word	0x00000000
        /*0010*/ 	.short	0x0002
        /*0012*/ 	.short	0x0010
        /*0014*/ 	.byte	0x00, 0xf0, 0x21, 0x00


	//----- nvinfo : EIATTR_KPARAM_INFO
	.align		4
.L_100:
        /*0018*/ 	.byte	0x04, 0x17
        /*001a*/ 	.short	(.L_102 - .L_101)
.L_101:
        /*001c*/ 	.word	0x00000000
        /*0020*/ 	.short	0x0001
        /*0022*/ 	.short	0x0008
        /*0024*/ 	.byte	0x00, 0xf0, 0x11, 0x00


	//----- nvinfo : EIATTR_KPARAM_INFO
	.align		4
.L_102:
        /*0028*/ 	.byte	0x04, 0x17
        /*002a*/ 	.short	(.L_104 - .L_103)
.L_103:
        /*002c*/ 	.word	0x00000000
        /*0030*/ 	.short	0x0000
        /*0032*/ 	.short	0x0000
        /*0034*/ 	.byte	0x00, 0xf5, 0x21, 0x00


	//----- nvinfo : EIATTR_SPARSE_MMA_MASK
	.align		4
.L_104:
        /*0038*/ 	.byte	0x03, 0x50
        /*003a*/ 	.short	0x0000


	//----- nvinfo : EIATTR_MAXREG_COUNT
	.align		4
        /*003c*/ 	.byte	0x03, 0x1b
        /*003e*/ 	.short	0x00ff


	//----- nvinfo : EIATTR_MERCURY_ISA_VERSION
	.align		4
        /*0040*/ 	.byte	0x03, 0x5f
        /*0042*/ 	.short	0x0101


	//----- nvinfo : EIATTR_VRC_CTA_INIT_COUNT
	.align		4
        /*0044*/ 	.byte	0x02, 0x4a
	.zero		1
	.zero		1


	//----- nvinfo : EIATTR_EXIT_INSTR_OFFSETS
	.align		4
        /*0048*/ 	.byte	0x04, 0x1c
        /*004a*/ 	.short	(.L_106 - .L_105)


	//   ....[0]....
.L_105:
        /*004c*/ 	.word	0x00000080


	//   ....[1]....
        /*0050*/ 	.word	0x000028f0


	//----- nvinfo : EIATTR_CRS_STACK_SIZE
	.align		4
.L_106:
        /*0054*/ 	.byte	0x04, 0x1e
        /*0056*/ 	.short	(.L_108 - .L_107)
.L_107:
        /*0058*/ 	.word	0x00000000


	//----- nvinfo : EIATTR_CBANK_PARAM_SIZE
	.align		4
.L_108:
        /*005c*/ 	.byte	0x03, 0x19
        /*005e*/ 	.short	0x0018


	//----- nvinfo : EIATTR_PARAM_CBANK
	.align		4
        /*0060*/ 	.byte	0x04, 0x0a
        /*0062*/ 	.short	(.L_110 - .L_109)
	.align		4
.L_109:
        /*0064*/ 	.word	index@(.nv.constant0._Z18fill_random_kernelPdim)
        /*0068*/ 	.short	0x0380
        /*006a*/ 	.short	0x0018


	//----- nvinfo : EIATTR_SW_WAR
	.align		4
.L_110:
        /*006c*/ 	.byte	0x04, 0x36
        /*006e*/ 	.short	(.L_112 - .L_111)
.L_111:
        /*0070*/ 	.word	0x00000008
.L_112:


//--------------------- .nv.info._Z21build_identity_kernelPfi --------------------------
	.section	.nv.info._Z21build_identity_kernelPfi,"",@"SHT_CUDA_INFO"
	.sectionflags	@""
	.align	4


	//----- nvinfo : EIATTR_CUDA_API_VERSION
	.align		4
        /*0000*/ 	.byte	0x04, 0x37
        /*0002*/ 	.short	(.L_114 - .L_113)
.L_113:
        /*0004*/ 	.word	0x00000082


	//----- nvinfo : EIATTR_KPARAM_INFO
	.align		4
.L_114:
        /*0008*/ 	.byte	0x04, 0x17
        /*000a*/ 	.short	(.L_116 - .L_115)
.L_115:
        /*000c*/ 	.word	0x00000000
        /*0010*/ 	.short	0x0001
        /*0012*/ 	.short	0x0008
        /*0014*/ 	.byte	0x00, 0xf0, 0x11, 0x00


	//----- nvinfo : EIATTR_KPARAM_INFO
	.align		4
.L_116:
        /*0018*/ 	.byte	0x04, 0x17
        /*001a*/ 	.short	(.L_118 - .L_117)
.L_117:
        /*001c*/ 	.word	0x00000000
        /*0020*/ 	.short	0x0000
        /*0022*/ 	.short	0x0000
        /*0024*/ 	.byte	0x00, 0xf5, 0x21, 0x00


	//----- nvinfo : EIATTR_SPARSE_MMA_MASK
	.align		4
.L_118:
        /*0028*/ 	.byte	0x03, 0x50
        /*002a*/ 	.short	0x0000


	//----- nvinfo : EIATTR_MAXREG_COUNT
	.align		4
        /*002c*/ 	.byte	0x03, 0x1b
        /*002e*/ 	.short	0x00ff


	//----- nvinfo : EIATTR_MERCURY_ISA_VERSION
	.align		4
        /*0030*/ 	.byte	0x03, 0x5f
        /*0032*/ 	.short	0x0101


	//----- nvinfo : EIATTR_VRC_CTA_INIT_COUNT
	.align		4
        /*0034*/ 	.byte	0x02, 0x4a
	.zero		1
	.zero		1


	//----- nvinfo : EIATTR_EXIT_INSTR_OFFSETS
	.align		4
        /*0038*/ 	.byte	0x04, 0x1c
        /*003a*/ 	.short	(.L_120 - .L_119)


	//   ....[0]....
.L_119:
        /*003c*/ 	.word	0x00000080


	//   ....[1]....
        /*0040*/ 	.word	0x00000290


	//----- nvinfo : EIATTR_CBANK_PARAM_SIZE
	.align		4
.L_120:
        /*0044*/ 	.byte	0x03, 0x19
        /*0046*/ 	.short	0x000c


	//----- nvinfo : EIATTR_PARAM_CBANK
	.align		4
        /*0048*/ 	.byte	0x04, 0x0a
        /*004a*/ 	.short	(.L_122 - .L_121)
	.align		4
.L_121:
        /*004c*/ 	.word	index@(.nv.constant0._Z21build_identity_kernelPfi)
        /*0050*/ 	.short	0x0380
        /*0052*/ 	.short	0x000c


	//----- nvinfo : EIATTR_SW_WAR
	.align		4
.L_122:
        /*0054*/ 	.byte	0x04, 0x36
        /*0056*/ 	.short	(.L_124 - .L_123)
.L_123:
        /*0058*/ 	.word	0x00000008
.L_124:


//--------------------- .nv.info._Z23convert_float_to_doublePKfPdi --------------------------
	.section	.nv.info._Z23convert_float_to_doublePKfPdi,"",@"SHT_CUDA_INFO"
	.sectionflags	@""
	.align	4


	//----- nvinfo : EIATTR_CUDA_API_VERSION
	.align		4
        /*0000*/ 	.byte	0x04, 0x37
        /*0002*/ 	.short	(.L_126 - .L_125)
.L_125:
        /*0004*/ 	.word	0x00000082


	//----- nvinfo : EIATTR_KPARAM_INFO
	.align		4
.L_126:
        /*0008*/ 	.byte	0x04, 0x17
        /*000a*/ 	.short	(.L_128 - .L_127)
.L_127:
        /*000c*/ 	.word	0x00000000
        /*0010*/ 	.short	0x0002
        /*0012*/ 	.short	0x0010
        /*0014*/ 	.byte	0x00, 0xf0, 0x11, 0x00


	//----- nvinfo : EIATTR_KPARAM_INFO
	.align		4
.L_128:
        /*0018*/ 	.byte	0x04, 0x17
        /*001a*/ 	.short	(.L_130 - .L_129)
.L_129:
        /*001c*/ 	.word	0x00000000
        /*0020*/ 	.short	0x0001
        /*0022*/ 	.short	0x0008
        /*0024*/ 	.byte	0x00, 0xf5, 0x21, 0x00


	//----- nvinfo : EIATTR_KPARAM_INFO
	.align		4
.L_130:
        /*0028*/ 	.byte	0x04, 0x17
        /*002a*/ 	.short	(.L_132 - .L_131)
.L_131:
        /*002c*/ 	.word	0x00000000
        /*0030*/ 	.short	0x0000
        /*0032*/ 	.short	0x0000
        /*0034*/ 	.byte	0x00, 0xf5, 0x21, 0x00


	//----- nvinfo : EIATTR_SPARSE_MMA_MASK
	.align		4
.L_132:
        /*0038*/ 	.byte	0x03, 0x50
        /*003a*/ 	.short	0x0000


	//----- nvinfo : EIATTR_MAXREG_COUNT
	.align		4
        /*003c*/ 	.byte	0x03, 0x1b
        /*003e*/ 	.short	0x00ff


	//----- nvinfo : EIATTR_MERCURY_ISA_VERSION
	.align		4
        /*0040*/ 	.byte	0x03, 0x5f
        /*0042*/ 	.short	0x0101


	//----- nvinfo : EIATTR_VRC_CTA_INIT_COUNT
	.align		4
        /*0044*/ 	.byte	0x02, 0x4a
	.zero		1
	.zero		1


	//----- nvinfo : EIATTR_EXIT_INSTR_OFFSETS
	.align		4
        /*0048*/ 	.byte	0x04, 0x1c
        /*004a*/ 	.short	(.L_134 - .L_133)


	//   ....[0]....
.L_133:
        /*004c*/ 	.word	0x00000070


	//   ....[1]....
        /*0050*/ 	.word	0x00000100


	//----- nvinfo : EIATTR_CBANK_PARAM_SIZE
	.align		4
.L_134:
        /*0054*/ 	.byte	0x03, 0x19
        /*0056*/ 	.short	0x0014


	//----- nvinfo : EIATTR_PARAM_CBANK
	.align		4
        /*0058*/ 	.byte	0x04, 0x0a
        /*005a*/ 	.short	(.L_136 - .L_135)
	.align		4
.L_135:
        /*005c*/ 	.word	index@(.nv.constant0._Z23convert_float_to_doublePKfPdi)
        /*0060*/ 	.short	0x0380
        /*0062*/ 	.short	0x0014


	//----- nvinfo : EIATTR_SW_WAR
	.align		4
.L_136:
        /*0064*/ 	.byte	0x04, 0x36
        /*0066*/ 	.short	(.L_138 - .L_137)
.L_137:
        /*0068*/ 	.word	0x00000008
.L_138:


//--------------------- .nv.info._Z23convert_double_to_floatPKdPfi --------------------------
	.section	.nv.info._Z23convert_double_to_floatPKdPfi,"",@"SHT_CUDA_INFO"
	.sectionflags	@""
	.align	4


	//----- nvinfo : EIATTR_CUDA_API_VERSION
	.align		4
        /*0000*/ 	.byte	0x04, 0x37
        /*0002*/ 	.short	(.L_140 - .L_139)
.L_139:
        /*0004*/ 	.word	0x00000082


	//----- nvinfo : EIATTR_KPARAM_INFO
	.align		4
.L_140:
        /*0008*/ 	.byte	0x04, 0x17
        /*000a*/ 	.short	(.L_142 - .L_141)
.L_141:
        /*000c*/ 	.word	0x00000000
        /*0010*/ 	.short	0x0002
        /*0012*/ 	.short	0x0010
        /*0014*/ 	.byte	0x00, 0xf0, 0x11, 0x00


	//----- nvinfo : EIATTR_KPARAM_INFO
	.align		4
.L_142:
        /*0018*/ 	.byte	0x04, 0x17
        /*001a*/ 	.short	(.L_144 - .L_143)
.L_143:
        /*001c*/ 	.word	0x00000000
        /*0020*/ 	.short	0x0001
        /*0022*/ 	.short	0x0008
        /*0024*/ 	.byte	0x00, 0xf5, 0x21, 0x00


	//----- nvinfo : EIATTR_KPARAM_INFO
	.align		4
.L_144:
        /*0028*/ 	.byte	0x04, 0x17
        /*002a*/ 	.short	(.L_146 - .L_145)
.L_145:
        /*002c*/ 	.word	0x00000000
        /*0030*/ 	.short	0x0000
        /*0032*/ 	.short	0x0000
        /*0034*/ 	.byte	0x00, 0xf5, 0x21, 0x00


	//----- nvinfo : EIATTR_SPARSE_MMA_MASK
	.align		4
.L_146:
        /*0038*/ 	.byte	0x03, 0x50
        /*003a*/ 	.short	0x0000


	//----- nvinfo : EIATTR_MAXREG_COUNT
	.align		4
        /*003c*/ 	.byte	0x03, 0x1b
        /*003e*/ 	.short	0x00ff


	//----- nvinfo : EIATTR_MERCURY_ISA_VERSION
	.align		4
        /*0040*/ 	.byte	0x03, 0x5f
        /*0042*/ 	.short	0x0101


	//----- nvinfo : EIATTR_VRC_CTA_INIT_COUNT
	.align		4
        /*0044*/ 	.byte	0x02, 0x4a
	.zero		1
	.zero		1


	//----- nvinfo : EIATTR_EXIT_INSTR_OFFSETS
	.align		4
        /*0048*/ 	.byte	0x04, 0x1c
        /*004a*/ 	.short	(.L_148 - .L_147)


	//   ....[0]....
.L_147:
        /*004c*/ 	.word	0x00000070


	//   ....[1]....
        /*0050*/ 	.word	0x00000100


	//----- nvinfo : EIATTR_CBANK_PARAM_SIZE
	.align		4
.L_148:
        /*0054*/ 	.byte	0x03, 0x19
        /*0056*/ 	.short	0x0014


	//----- nvinfo : EIATTR_PARAM_CBANK
	.align		4
        /*0058*/ 	.byte	0x04, 0x0a
        /*005a*/ 	.short	(.L_150 - .L_149)
	.align		4
.L_149:
        /*005c*/ 	.word	index@(.nv.constant0._Z23convert_double_to_floatPKdPfi)
        /*0060*/ 	.short	0x0380
        /*0062*/ 	.short	0x0014


	//----- nvinfo : EIATTR_SW_WAR
	.align		4
.L_150:
        /*0064*/ 	.byte	0x04, 0x36
        /*0066*/ 	.short	(.L_152 - .L_151)
.L_151:
        /*0068*/ 	.word	0x00000008
.L_152:


//--------------------- .nv.callgraph             --------------------------
	.section	.nv.callgraph,"",@"SHT_CUDA_CALLGRAPH"
	.align	4
	.sectionentsize	8
	.align		4
        /*0000*/ 	.word	0x00000000
	.align		4
        /*0004*/ 	.word	0xffffffff
	.align		4
        /*0008*/ 	.word	0x00000000
	.align		4
        /*000c*/ 	.word	0xfffffffe
	.align		4
        /*0010*/ 	.word	0x00000000
	.align		4
        /*0014*/ 	.word	0xfffffffd
	.align		4
        /*0018*/ 	.word	0x00000000
	.align		4
        /*001c*/ 	.word	0xfffffffc


//--------------------- .nv.constant4             --------------------------
	.section	.nv.constant4,"a",@progbits
	.align	8
	.align		8
.nv.constant4:
        /*0000*/ 	.dword	precalc_xorwow_matrix
	.align		8
        /*0008*/ 	.dword	precalc_xorwow_offset_matrix
	.align		8
        /*0010*/ 	.dword	mrg32k3aM1
	.align		8
        /*0018*/ 	.dword	mrg32k3aM2
	.align		8
        /*0020*/ 	.dword	mrg32k3aM1SubSeq
	.align		8
        /*0028*/ 	.dword	mrg32k3aM2SubSeq
	.align		8
        /*0030*/ 	.dword	mrg32k3aM1Seq
	.align		8
        /*0038*/ 	.dword	mrg32k3aM2Seq


//--------------------- .nv.constant3             --------------------------
	.section	.nv.constant3,"a",@progbits
	.align	8
.nv.constant3:
	.type		__cr_lgamma_table,@object
	.size		__cr_lgamma_table,(.L_8 - __cr_lgamma_table)
__cr_lgamma_table:
        /*0000*/ 	.byte	0x00, 0x00, 0x00, 0x00, 0x00, 0x00, 0x00, 0x00, 0x00, 0x00, 0x00, 0x00, 0x00, 0x00, 0x00, 0x00
        /*0010*/ 	.byte	0xef, 0x39, 0xfa, 0xfe, 0x42, 0x2e, 0xe6, 0x3f, 0x02, 0x20, 0x2a, 0xfa, 0x0b, 0xab, 0xfc, 0x3f
        /*0020*/ 	.byte	0xf9, 0x2c, 0x92, 0x7c, 0xa7, 0x6c, 0x09, 0x40, 0xc9, 0x79, 0x44, 0x3c, 0x64, 0x26, 0x13, 0x40
        /*0030*/ 	.byte	0xca, 0x01, 0xcf, 0x3a, 0x27, 0x51, 0x1a, 0x40, 0x30, 0xcc, 0x2d, 0xf3, 0xe1, 0x0c, 0x21, 0x40
        /*0040*/ 	.byte	0x0d, 0xb7, 0xfc, 0x82, 0x8e, 0x35, 0x25, 0x40
.L_8:


//--------------------- .text._Z21float4_to_half_kernelPK6float4P7__half2m --------------------------
	.section	.text._Z21float4_to_half_kernelPK6float4P7__half2m,"ax",@progbits
	.align	128
        .global         _Z21float4_to_half_kernelPK6float4P7__half2m
        .type           _Z21float4_to_half_kernelPK6float4P7__half2m,@function
        .size           _Z21float4_to_half_kernelPK6float4P7__half2m,(.L_x_18 - _Z21float4_to_half_kernelPK6float4P7__half2m)
        .other          _Z21float4_to_half_kernelPK6float4P7__half2m,@"STO_CUDA_ENTRY STV_DEFAULT"
_Z21float4_to_half_kernelPK6float4P7__half2m:
.text._Z21float4_to_half_kernelPK6float4P7__half2m:
[----:B------:R-:W-:Y:S01]  /*0000*/  LDC R1, c[0x0][0x37c] ;  /* 0x0000df00ff017b82 */ /* 0x000fe20000000800 */
[----:B------:R-:W0:Y:S07]  /*0010*/  S2R R3, SR_TID.X ;  /* 0x0000000000037919 */ /* 0x000e2e0000002100 */
[----:B------:R-:W0:Y:S01]  /*0020*/  S2UR UR4, SR_CTAID.X ;  /* 0x00000000000479c3 */ /* 0x000e220000002500 */
[----:B------:R-:W1:Y:S07]  /*0030*/  LDCU.64 UR6, c[0x0][0x390] ;  /* 0x00007200ff0677ac */ /* 0x000e6e0008000a00 */
[----:B------:R-:W0:Y:S02]  /*0040*/  LDC R0, c[0x0][0x360] ;  /* 0x0000d800ff007b82 */ /* 0x000e240000000800 */
[----:B0-----:R-:W-:-:S05]  /*0050*/  IMAD R0, R0, UR4, R3 ;  /* 0x0000000400007c24 */ /* 0x001fca000f8e0203 */
[----:B-1----:R-:W-:-:S04]  /*0060*/  ISETP.GE.U32.AND P0, PT, R0, UR6, PT ;  /* 0x0000000600007c0c */ /* 0x002fc8000bf06070 */
[----:B------:R-:W-:-:S13]  /*0070*/  ISETP.GE.U32.AND.EX P0, PT, RZ, UR7, PT, P0 ;  /* 0x00000007ff007c0c */ /* 0x000fda000bf06100 */
[----:B------:R-:W-:Y:S05]  /*0080*/  @P0 EXIT ;  /* 0x000000000000094d */ /* 0x000fea0003800000 */
[----:B------:R-:W0:Y:S01]  /*0090*/  LDCU.128 UR8, c[0x0][0x380] ;  /* 0x00007000ff0877ac */ /* 0x000e220008000c00 */
[----:B------:R-:W1:Y:S01]  /*00a0*/  LDCU.64 UR4, c[0x0][0x358] ;  /* 0x00006b00ff0477ac */ /* 0x000e620008000a00 */
[----:B0-----:R-:W-:-:S04]  /*00b0*/  LEA R4, P0, R0, UR8, 0x4 ;  /* 0x0000000800047c11 */ /* 0x001fc8000f8020ff */
[----:B------:R-:W-:-:S06]  /*00c0*/  LEA.HI.X R5, R0, UR9, RZ, 0x4, P0 ;  /* 0x0000000900057c11 */ /* 0x000fcc00080f24ff */
[----:B-1----:R-:W2:Y:S01]  /*00d0*/  LDG.E.128.CONSTANT R4, desc[UR4][R4.64] ;  /* 0x0000000404047981 */ /* 0x002ea2000c1e9d00 */
[----:B------:R-:W-:-:S04]  /*00e0*/  LEA R2, P0, R0, UR10, 0x3 ;  /* 0x0000000a00027c11 */ /* 0x000fc8000f8018ff */
[----:B------:R-:W-:Y:S02]  /*00f0*/  LEA.HI.X R3, R0, UR11, RZ, 0x3, P0 ;  /* 0x0000000b00037c11 */ /* 0x000fe400080f1cff */
[----:B--2---:R-:W-:Y:S02]  /*0100*/  F2FP.F16.F32.PACK_AB R9, R5, R4 ;  /* 0x000000040509723e */ /* 0x004fe400000000ff */
[----:B------:R-:W-:-:S03]  /*0110*/  F2FP.F16.F32.PACK_AB R7, R7, R6 ;  /* 0x000000060707723e */ /* 0x000fc600000000ff */
[----:B------:R-:W-:Y:S04]  /*0120*/  STG.E desc[UR4][R2.64], R9 ;  /* 0x0000000902007986 */ /* 0x000fe8000c101904 */
[----:B------:R-:W-:Y:S01]  /*0130*/  STG.E desc[UR4][R2.64+0x4], R7 ;  /* 0x0000040702007986 */ /* 0x000fe2000c101904 */
[----:B------:R-:W-:Y:S05]  /*0140*/  EXIT ;  /* 0x000000000000794d */ /* 0x000fea0003800000 */
.L_x_0:
[----:B------:R-:W-:-:S00]  /*0150*/  BRA `(.L_x_0) ;  /* 0xfffffffc00fc7947 */ /* 0x000fc0000383ffff */
[----:B------:R-:W-:-:S00]  /*0160*/  NOP ;  /* 0x0000000000007918 */ /* 0x000fc00000000000 */
        /* <DEDUP_REMOVED lines=9> */
.L_x_18:


//--------------------- .text._Z23fill_tridiagonal_kernelPdPKdS1_i --------------------------
	.section	.text._Z23fill_tridiagonal_kernelPdPKdS1_i,"ax",@progbits
	.align	128
        .global         _Z23fill_tridiagonal_kernelPdPKdS1_i
        .type           _Z23fill_tridiagonal_kernelPdPKdS1_i,@function
        .size           _Z23fill_tridiagonal_kernelPdPKdS1_i,(.L_x_19 - _Z23fill_tridiagonal_kernelPdPKdS1_i)
        .other          _Z23fill_tridiagonal_kernelPdPKdS1_i,@"STO_CUDA_ENTRY STV_DEFAULT"
_Z23fill_tridiagonal_kernelPdPKdS1_i:
.text._Z23fill_tridiagonal_kernelPdPKdS1_i:
[----:B------:R-:W-:Y:S01]  /*0000*/  LDC R1, c[0x0][0x37c] ;  /* 0x0000df00ff017b82 */ /* 0x000fe20000000800 */
[----:B------:R-:W0:Y:S07]  /*0010*/  S2R R0, SR_TID.X ;  /* 0x0000000000007919 */ /* 0x000e2e0000002100 */
[----:B------:R-:W0:Y:S08]  /*0020*/  S2UR UR4, SR_CTAID.X ;  /* 0x00000000000479c3 */ /* 0x000e300000002500 */
[----:B------:R-:W0:Y:S08]  /*0030*/  LDC R7, c[0x0][0x360] ;  /* 0x0000d800ff077b82 */ /* 0x000e300000000800 */
[----:B------:R-:W1:Y:S01]  /*0040*/  LDC R6, c[0x0][0x398] ;  /* 0x0000e600ff067b82 */ /* 0x000e620000000800 */
[----:B0-----:R-:W-:-:S05]  /*0050*/  IMAD R7, R7, UR4, R0 ;  /* 0x0000000407077c24 */ /* 0x001fca000f8e0200 */
[----:B-1----:R-:W-:-:S13]  /*0060*/  ISETP.GE.AND P0, PT, R7, R6, PT ;  /* 0x000000060700720c */ /* 0x002fda0003f06270 */
[----:B------:R-:W-:Y:S05]  /*0070*/  @P0 EXIT ;  /* 0x000000000000094d */ /* 0x000fea0003800000 */
[----:B------:R-:W0:Y:S01]  /*0080*/  LDC.64 R2, c[0x0][0x388] ;  /* 0x0000e200ff027b82 */ /* 0x000e220000000a00 */
[----:B------:R-:W1:Y:S07]  /*0090*/  LDCU.64 UR4, c[0x0][0x358] ;  /* 0x00006b00ff0477ac */ /* 0x000e6e0008000a00 */
[----:B------:R-:W2:Y:S01]  /*00a0*/  LDC.64 R4, c[0x0][0x380] ;  /* 0x0000e000ff047b82 */ /* 0x000ea20000000a00 */
[----:B0-----:R-:W-:-:S06]  /*00b0*/  IMAD.WIDE R2, R7, 0x8, R2 ;  /* 0x0000000807027825 */ /* 0x001fcc00078e0202 */
[----:B-1----:R-:W3:Y:S01]  /*00c0*/  LDG.E.64 R2, desc[UR4][R2.64] ;  /* 0x0000000402027981 */ /* 0x002ee2000c1e1b00 */
[----:B------:R-:W-:Y:S01]  /*00d0*/  IADD3 R0, PT, PT, R6, -0x1, RZ ;  /* 0xffffffff06007810 */ /* 0x000fe20007ffe0ff */
[----:B------:R-:W-:-:S03]  /*00e0*/  IMAD R9, R7, R6, R7 ;  /* 0x0000000607097224 */ /* 0x000fc600078e0207 */
[----:B------:R-:W-:Y:S01]  /*00f0*/  ISETP.GE.AND P0, PT, R7, R0, PT ;  /* 0x000000000700720c */ /* 0x000fe20003f06270 */
[----:B--2---:R-:W-:-:S05]  /*0100*/  IMAD.WIDE R4, R9, 0x8, R4 ;  /* 0x0000000809047825 */ /* 0x004fca00078e0204 */
[----:B---3--:R0:W-:Y:S07]  /*0110*/  STG.E.64 desc[UR4][R4.64], R2 ;  /* 0x0000000204007986 */ /* 0x0081ee000c101b04 */
[----:B------:R-:W-:Y:S05]  /*0120*/  @P0 EXIT ;  /* 0x000000000000094d */ /* 0x000fea0003800000 */
[----:B0-----:R-:W0:Y:S02]  /*0130*/  LDC.64 R2, c[0x0][0x390] ;  /* 0x0000e400ff027b82 */ /* 0x001e240000000a00 */
[----:B0-----:R-:W-:-:S06]  /*0140*/  IMAD.WIDE R2, R7, 0x8, R2 ;  /* 0x0000000807027825 */ /* 0x001fcc00078e0202 */
[----:B------:R-:W2:Y:S01]  /*0150*/  LDG.E.64 R2, desc[UR4][R2.64] ;  /* 0x0000000402027981 */ /* 0x000ea2000c1e1b00 */
[----:B------:R-:W-:-:S03]  /*0160*/  IMAD.WIDE R6, R6, 0x8, R4 ;  /* 0x0000000806067825 */ /* 0x000fc600078e0204 */
[----:B--2---:R-:W-:Y:S04]  /*0170*/  STG.E.64 desc[UR4][R4.64+0x8], R2 ;  /* 0x0000080204007986 */ /* 0x004fe8000c101b04 */
[----:B------:R-:W-:Y:S01]  /*0180*/  STG.E.64 desc[UR4][R6.64], R2 ;  /* 0x0000000206007986 */ /* 0x000fe2000c101b04 */
[----:B------:R-:W-:Y:S05]  /*0190*/  EXIT ;  /* 0x000000000000794d */ /* 0x000fea0003800000 */
.L_x_1:
        /* <DEDUP_REMOVED lines=14> */
.L_x_19:


//--------------------- .text._Z22compute_res_all_kernelPKddPdi --------------------------
	.section	.text._Z22compute_res_all_kernelPKddPdi,"ax",@progbits
	.align	128
        .global         _Z22compute_res_all_kernelPKddPdi
        .type           _Z22compute_res_all_kernelPKddPdi,@function
        .size           _Z22compute_res_all_kernelPKddPdi,(.L_x_20 - _Z22compute_res_all_kernelPKddPdi)
        .other          _Z22compute_res_all_kernelPKddPdi,@"STO_CUDA_ENTRY STV_DEFAULT"
_Z22compute_res_all_kernelPKddPdi:
.text._Z22compute_res_all_kernelPKddPdi:
[----:B------:R-:W-:Y:S01]  /*0000*/  LDC R1, c[0x0][0x37c] ;  /* 0x0000df00ff017b82 */ /* 0x000fe20000000800 */
[----:B------:R-:W0:Y:S07]  /*0010*/  S2R R0, SR_TID.X ;  /* 0x0000000000007919 */ /* 0x000e2e0000002100 */
[----:B------:R-:W0:Y:S01]  /*0020*/  S2UR UR4, SR_CTAID.X ;  /* 0x00000000000479c3 */ /* 0x000e220000002500 */
[----:B------:R-:W1:Y:S07]  /*0030*/  LDCU UR6, c[0x0][0x398] ;  /* 0x00007300ff0677ac */ /* 0x000e6e0008000800 */
[----:B------:R-:W0:Y:S02]  /*0040*/  LDC R11, c[0x0][0x360] ;  /* 0x0000d800ff0b7b82 */ /* 0x000e240000000800 */
[----:B0-----:R-:W-:-:S05]  /*0050*/  IMAD R11, R11, UR4, R0 ;  /* 0x000000040b0b7c24 */ /* 0x001fca000f8e0200 */
[----:B-1----:R-:W-:-:S13]  /*0060*/  ISETP.GE.AND P0, PT, R11, UR6, PT ;  /* 0x000000060b007c0c */ /* 0x002fda000bf06270 */
[----:B------:R-:W-:Y:S05]  /*0070*/  @P0 EXIT ;  /* 0x000000000000094d */ /* 0x000fea0003800000 */
[----:B------:R-:W0:Y:S01]  /*0080*/  LDC.64 R2, c[0x0][0x380] ;  /* 0x0000e000ff027b82 */ /* 0x000e220000000a00 */
[----:B------:R-:W1:Y:S01]  /*0090*/  LDCU.64 UR4, c[0x0][0x358] ;  /* 0x00006b00ff0477ac */ /* 0x000e620008000a00 */
[----:B------:R-:W-:-:S06]  /*00a0*/  IMAD R5, R11, UR6, RZ ;  /* 0x000000060b057c24 */ /* 0x000fcc000f8e02ff */
[----:B------:R-:W2:Y:S01]  /*00b0*/  LDC.64 R6, c[0x0][0x390] ;  /* 0x0000e400ff067b82 */ /* 0x000ea20000000a00 */
[----:B0-----:R-:W-:-:S07]  /*00c0*/  IMAD.WIDE R2, R5, 0x8, R2 ;  /* 0x0000000805027825 */ /* 0x001fce00078e0202 */
[----:B------:R-:W0:Y:S01]  /*00d0*/  LDC.64 R4, c[0x0][0x388] ;  /* 0x0000e200ff047b82 */ /* 0x000e220000000a00 */
[----:B-1----:R-:W0:Y:S02]  /*00e0*/  LDG.E.64 R2, desc[UR4][R2.64] ;  /* 0x0000000402027981 */ /* 0x002e24000c1e1b00 */
[----:B0-----:R-:W-:-:S08]  /*00f0*/  DMUL R4, R2, R4 ;  /* 0x0000000402047228 */ /* 0x001fd00000000000 */
[----:B------:R-:W-:Y:S01]  /*0100*/  DADD R8, -RZ, |R4| ;  /* 0x00000000ff087229 */ /* 0x000fe20000000504 */
[----:B--2---:R-:W-:-:S06]  /*0110*/  IMAD.WIDE R4, R11, 0x8, R6 ;  /* 0x000000080b047825 */ /* 0x004fcc00078e0206 */
[----:B------:R-:W-:Y:S01]  /*0120*/  STG.E.64 desc[UR4][R4.64], R8 ;  /* 0x0000000804007986 */ /* 0x000fe2000c101b04 */
[----:B------:R-:W-:Y:S05]  /*0130*/  EXIT ;  /* 0x000000000000794d */ /* 0x000fea0003800000 */
.L_x_2:
        /* <DEDUP_REMOVED lines=12> */
.L_x_20:


//--------------------- .text._Z18fill_random_kernelPdim --------------------------
	.section	.text._Z18fill_random_kernelPdim,"ax",@progbits
	.align	128
        .global         _Z18fill_random_kernelPdim
        .type           _Z18fill_random_kernelPdim,@function
        .size           _Z18fill_random_kernelPdim,(.L_x_21 - _Z18fill_random_kernelPdim)
        .other          _Z18fill_random_kernelPdim,@"STO_CUDA_ENTRY STV_DEFAULT"
_Z18fill_random_kernelPdim:
.text._Z18fill_random_kernelPdim:
[----:B------:R-:W0:Y:S01]  /*0000*/  LDC R1, c[0x0][0x37c] ;  /* 0x0000df00ff017b82 */ /* 0x000e220000000800 */
[----:B------:R-:W1:Y:S07]  /*0010*/  S2R R3, SR_TID.X ;  /* 0x0000000000037919 */ /* 0x000e6e0000002100 */
[----:B------:R-:W1:Y:S01]  /*0020*/  S2UR UR4, SR_CTAID.X ;  /* 0x00000000000479c3 */ /* 0x000e620000002500 */
[----:B------:R-:W2:Y:S01]  /*0030*/  LDCU UR5, c[0x0][0x388] ;  /* 0x00007100ff0577ac */ /* 0x000ea20008000800 */
[----:B0-----:R-:W-:-:S06]  /*0040*/  VIADD R1, R1, 0xffffffd0 ;  /* 0xffffffd001017836 */ /* 0x001fcc0000000000 */
[----:B------:R-:W1:Y:S02]  /*0050*/  LDC R10, c[0x0][0x360] ;  /* 0x0000d800ff0a7b82 */ /* 0x000e640000000800 */
[----:B-1----:R-:W-:-:S05]  /*0060*/  IMAD R10, R10, UR4, R3 ;  /* 0x000000040a0a7c24 */ /* 0x002fca000f8e0203 */
[----:B--2---:R-:W-:-:S13]  /*0070*/  ISETP.GE.AND P0, PT, R10, UR5, PT ;  /* 0x000000050a007c0c */ /* 0x004fda000bf06270 */
[----:B------:R-:W-:Y:S05]  /*0080*/  @P0 EXIT ;  /* 0x000000000000094d */ /* 0x000fea0003800000 */
[----:B------:R-:W0:Y:S01]  /*0090*/  LDC.64 R2, c[0x0][0x390] ;  /* 0x0000e400ff027b82 */ /* 0x000e220000000a00 */
[----:B------:R-:W-:Y:S01]  /*00a0*/  ISETP.NE.AND P0, PT, R10, RZ, PT ;  /* 0x000000ff0a00720c */ /* 0x000fe20003f05270 */
[----:B------:R-:W1:Y:S01]  /*00b0*/  LDCU.64 UR6, c[0x0][0x358] ;  /* 0x00006b00ff0677ac */ /* 0x000e620008000a00 */
[----:B------:R-:W-:Y:S01]  /*00c0*/  BSSY.RECONVERGENT B0, `(.L_x_3) ;  /* 0x0000262000007945 */ /* 0x000fe20003800200 */
[----:B0-----:R-:W-:Y:S02]  /*00d0*/  LOP3.LUT R0, R2, 0xaad26b49, RZ, 0x3c, !PT ;  /* 0xaad26b4902007812 */ /* 0x001fe400078e3cff */
[----:B------:R-:W-:-:S03]  /*00e0*/  LOP3.LUT R2, R3, 0xf7dcefdd, RZ, 0x3c, !PT ;  /* 0xf7dcefdd03027812 */ /* 0x000fc600078e3cff */
[----:B------:R-:W-:Y:S02]  /*00f0*/  IMAD R0, R0, 0x4182bed5, RZ ;  /* 0x4182bed500007824 */ /* 0x000fe400078e02ff */
[----:B------:R-:W-:Y:S02]  /*0100*/  IMAD R9, R2, -0x658354e5, RZ ;  /* 0x9a7cab1b02097824 */ /* 0x000fe400078e02ff */
[C---:B------:R-:W-:Y:S01]  /*0110*/  VIADD R3, R0.reuse, 0x75bcd15 ;  /* 0x075bcd1500037836 */ /* 0x040fe20000000000 */
[C---:B------:R-:W-:Y:S01]  /*0120*/  LOP3.LUT R6, R0.reuse, 0x159a55e5, RZ, 0x3c, !PT ;  /* 0x159a55e500067812 */ /* 0x040fe200078e3cff */
[C---:B------:R-:W-:Y:S01]  /*0130*/  VIADD R5, R0.reuse, 0x583f19 ;  /* 0x00583f1900057836 */ /* 0x040fe20000000000 */
[----:B------:R-:W-:Y:S01]  /*0140*/  IADD3 R2, PT, PT, R0, 0x64f0c9, R9 ;  /* 0x0064f0c900027810 */ /* 0x000fe20007ffe009 */
[C---:B------:R-:W-:Y:S01]  /*0150*/  VIADD R7, R9.reuse, 0x1f123bb5 ;  /* 0x1f123bb509077836 */ /* 0x040fe20000000000 */
[----:B------:R-:W-:Y:S02]  /*0160*/  LOP3.LUT R4, R9, 0x5491333, RZ, 0x3c, !PT ;  /* 0x0549133309047812 */ /* 0x000fe400078e3cff */
[----:B------:R-:W-:Y:S01]  /*0170*/  SHF.R.S32.HI R0, RZ, 0x1f, R10 ;  /* 0x0000001fff007819 */ /* 0x000fe2000001140a */
[----:B------:R0:W-:Y:S04]  /*0180*/  STL.64 [R1], R2 ;  /* 0x0000000201007387 */ /* 0x0001e80000100a00 */
[----:B------:R0:W-:Y:S04]  /*0190*/  STL.64 [R1+0x8], R6 ;  /* 0x0000080601007387 */ /* 0x0001e80000100a00 */
[----:B------:R0:W-:Y:S01]  /*01a0*/  STL.64 [R1+0x10], R4 ;  /* 0x0000100401007387 */ /* 0x0001e20000100a00 */
[----:B-1----:R-:W-:Y:S05]  /*01b0*/  @!P0 BRA `(.L_x_4) ;  /* 0x0000002400488947 */ /* 0x002fea0003800000 */
[----:B------:R-:W-:Y:S02]  /*01c0*/  IMAD.MOV.U32 R13, RZ, RZ, R0 ;  /* 0x000000ffff0d7224 */ /* 0x000fe400078e0000 */
[----:B------:R-:W-:Y:S02]  /*01d0*/  IMAD.MOV.U32 R11, RZ, RZ, RZ ;  /* 0x000000ffff0b7224 */ /* 0x000fe400078e00ff */
[----:B0-----:R-:W-:-:S07]  /*01e0*/  IMAD.MOV.U32 R2, RZ, RZ, R10 ;  /* 0x000000ffff027224 */ /* 0x001fce00078e000a */
.L_x_13:
[----:B------:R-:W-:Y:S01]  /*01f0*/  LOP3.LUT R0, R2, 0x3, RZ, 0xc0, !PT ;  /* 0x0000000302007812 */ /* 0x000fe200078ec0ff */
[----:B------:R-:W-:Y:S03]  /*0200*/  BSSY.RECONVERGENT B1, `(.L_x_5) ;  /* 0x0000247000017945 */ /* 0x000fe60003800200 */
[----:B------:R-:W-:-:S04]  /*0210*/  ISETP.NE.U32.AND P0, PT, R0, RZ, PT ;  /* 0x000000ff0000720c */ /* 0x000fc80003f05070 */
[----:B------:R-:W-:-:S13]  /*0220*/  ISETP.NE.AND.EX P0, PT, RZ, RZ, PT, P0 ;  /* 0x000000ffff00720c */ /* 0x000fda0003f05300 */
[----:B0-----:R-:W-:Y:S05]  /*0230*/  @!P0 BRA `(.L_x_6) ;  /* 0x00000024000c8947 */ /* 0x001fea0003800000 */
[----:B------:R-:W0:Y:S01]  /*0240*/  LDC.64 R8, c[0x4][RZ] ;  /* 0x01000000ff087b82 */ /* 0x000e220000000a00 */
[----:B------:R-:W-:Y:S01]  /*0250*/  IMAD.MOV.U32 R0, RZ, RZ, RZ ;  /* 0x000000ffff007224 */ /* 0x000fe200078e00ff */
[----:B------:R-:W-:Y:S02]  /*0260*/  CS2R R4, SRZ ;  /* 0x0000000000047805 */ /* 0x000fe4000001ff00 */
[----:B------:R-:W-:Y:S01]  /*0270*/  CS2R R6, SRZ ;  /* 0x0000000000067805 */ /* 0x000fe2000001ff00 */
[----:B------:R-:W-:Y:S02]  /*0280*/  IMAD.MOV.U32 R3, RZ, RZ, RZ ;  /* 0x000000ffff037224 */ /* 0x000fe400078e00ff */
[----:B0-----:R-:W-:-:S07]  /*0290*/  IMAD.WIDE.U32 R8, R11, 0xc80, R8 ;  /* 0x00000c800b087825 */ /* 0x001fce00078e0008 */
.L_x_8:
[----:B------:R-:W-:-:S06]  /*02a0*/  IMAD R12, R0, 0x4, R1 ;  /* 0x00000004000c7824 */ /* 0x000fcc00078e0201 */
[----:B------:R-:W5:Y:S01]  /*02b0*/  LDL R12, [R12+0x4] ;  /* 0x000004000c0c7983 */ /* 0x000f620000100800 */
[----:B------:R-:W-:-:S05]  /*02c0*/  UMOV UR4, URZ ;  /* 0x000000ff00047c82 */ /* 0x000fca0008000000 */
.L_x_7:
[----:B-----5:R-:W-:Y:S01]  /*02d0*/  SHF.R.U32.HI R22, RZ, UR4, R12 ;  /* 0x00000004ff167c19 */ /* 0x020fe2000801160c */
[----:B------:R-:W-:-:S03]  /*02e0*/  IMAD.SHL.U32 R14, R0, 0x20, RZ ;  /* 0x00000020000e7824 */ /* 0x000fc600078e00ff */
[----:B------:R-:W-:Y:S01]  /*02f0*/  LOP3.LUT R15, R22, 0x1, RZ, 0xc0, !PT ;  /* 0x00000001160f7812 */ /* 0x000fe200078ec0ff */
[----:B------:R-:W-:-:S03]  /*0300*/  VIADD R14, R14, UR4 ;  /* 0x000000040e0e7c36 */ /* 0x000fc60008000000 */
[----:B------:R-:W-:Y:S01]  /*0310*/  ISETP.NE.U32.AND P0, PT, R15, 0x1, PT ;  /* 0x000000010f00780c */ /* 0x000fe20003f05070 */
[----:B------:R-:W-:-:S03]  /*0320*/  IMAD R15, R14, 0x5, RZ ;  /* 0x000000050e0f7824 */ /* 0x000fc600078e02ff */
[----:B------:R-:W-:Y:S01]  /*0330*/  R2P PR, R22, 0x7e ;  /* 0x0000007e16007804 */ /* 0x000fe20000000000 */
[----:B------:R-:W-:-:S08]  /*0340*/  IMAD.WIDE.U32 R14, R15, 0x4, R8 ;  /* 0x000000040f0e7825 */ /* 0x000fd000078e0008 */
[----:B------:R-:W2:Y:S04]  /*0350*/  @!P0 LDG.E R16, desc[UR6][R14.64+0x10] ;  /* 0x000010060e108981 */ /* 0x000ea8000c1e1900 */
[----:B------:R-:W3:Y:S04]  /*0360*/  @P1 LDG.E R18, desc[UR6][R14.64+0x24] ;  /* 0x000024060e121981 */ /* 0x000ee8000c1e1900 */
[----:B------:R-:W4:Y:S04]  /*0370*/  @P2 LDG.E R20, desc[UR6][R14.64+0x38] ;  /* 0x000038060e142981 */ /* 0x000f28000c1e1900 */
[----:B------:R-:W4:Y:S04]  /*0380*/  @P3 LDG.E R24, desc[UR6][R14.64+0x4c] ;  /* 0x00004c060e183981 */ /* 0x000f28000c1e1900 */
[----:B------:R-:W4:Y:S04]  /*0390*/  @P4 LDG.E R26, desc[UR6][R14.64+0x60] ;  /* 0x000060060e1a4981 */ /* 0x000f28000c1e1900 */
[----:B------:R-:W4:Y:S04]  /*03a0*/  @!P0 LDG.E R17, desc[UR6][R14.64+0x4] ;  /* 0x000004060e118981 */ /* 0x000f28000c1e1900 */
[----:B------:R-:W4:Y:S04]  /*03b0*/  @!P0 LDG.E R19, desc[UR6][R14.64+0xc] ;  /* 0x00000c060e138981 */ /* 0x000f28000c1e1900 */
[----:B------:R-:W4:Y:S04]  /*03c0*/  @P1 LDG.E R21, desc[UR6][R14.64+0x18] ;  /* 0x000018060e151981 */ /* 0x000f28000c1e1900 */
[----:B------:R-:W4:Y:S04]  /*03d0*/  @P3 LDG.E R23, desc[UR6][R14.64+0x40] ;  /* 0x000040060e173981 */ /* 0x000f28000c1e1900 */
[----:B------:R-:W4:Y:S04]  /*03e0*/  @P5 LDG.E R25, desc[UR6][R14.64+0x70] ;  /* 0x000070060e195981 */ /* 0x000f28000c1e1900 */
[----:B------:R-:W4:Y:S01]  /*03f0*/  @P6 LDG.E R28, desc[UR6][R14.64+0x88] ;  /* 0x000088060e1c6981 */ /* 0x000f22000c1e1900 */
[----:B--2---:R-:W-:-:S03]  /*0400*/  @!P0 LOP3.LUT R5, R5, R16, RZ, 0x3c, !PT ;  /* 0x0000001005058212 */ /* 0x004fc600078e3cff */
[----:B------:R-:W2:Y:S01]  /*0410*/  @!P0 LDG.E R16, desc[UR6][R14.64] ;  /* 0x000000060e108981 */ /* 0x000ea2000c1e1900 */
[----:B---3--:R-:W-:-:S03]  /*0420*/  @P1 LOP3.LUT R5, R5, R18, RZ, 0x3c, !PT ;  /* 0x0000001205051212 */ /* 0x008fc600078e3cff */
[----:B------:R-:W3:Y:S01]  /*0430*/  @!P0 LDG.E R18, desc[UR6][R14.64+0x8] ;  /* 0x000008060e128981 */ /* 0x000ee2000c1e1900 */
[----:B----4-:R-:W-:-:S03]  /*0440*/  @P2 LOP3.LUT R5, R5, R20, RZ, 0x3c, !PT ;  /* 0x0000001405052212 */ /* 0x010fc600078e3cff */
[----:B------:R-:W4:Y:S01]  /*0450*/  @P1 LDG.E R20, desc[UR6][R14.64+0x14] ;  /* 0x000014060e141981 */ /* 0x000f22000c1e1900 */
[----:B------:R-:W-:-:S03]  /*0460*/  @P3 LOP3.LUT R5, R5, R24, RZ, 0x3c, !PT ;  /* 0x0000001805053212 */ /* 0x000fc600078e3cff */
[----:B------:R-:W4:Y:S01]  /*0470*/  @P5 LDG.E R24, desc[UR6][R14.64+0x74] ;  /* 0x000074060e185981 */ /* 0x000f22000c1e1900 */
[----:B------:R-:W-:-:S03]  /*0480*/  @P4 LOP3.LUT R5, R5, R26, RZ, 0x3c, !PT ;  /* 0x0000001a05054212 */ /* 0x000fc600078e3cff */
[----:B------:R-:W4:Y:S01]  /*0490*/  @P3 LDG.E R26, desc[UR6][R14.64+0x44] ;  /* 0x000044060e1a3981 */ /* 0x000f22000c1e1900 */
[----:B------:R-:W-:-:S03]  /*04a0*/  @!P0 LOP3.LUT R6, R6, R17, RZ, 0x3c, !PT ;  /* 0x0000001106068212 */ /* 0x000fc600078e3cff */
[----:B------:R-:W4:Y:S01]  /*04b0*/  @P1 LDG.E R17, desc[UR6][R14.64+0x20] ;  /* 0x000020060e111981 */ /* 0x000f22000c1e1900 */
[----:B------:R-:W-:-:S03]  /*04c0*/  @!P0 LOP3.LUT R4, R4, R19, RZ, 0x3c, !PT ;  /* 0x0000001304048212 */ /* 0x000fc600078e3cff */
[----:B------:R-:W4:Y:S01]  /*04d0*/  @P2 LDG.E R19, desc[UR6][R14.64+0x2c] ;  /* 0x00002c060e132981 */ /* 0x000f22000c1e1900 */
[----:B------:R-:W-:-:S03]  /*04e0*/  @P1 LOP3.LUT R6, R6, R21, RZ, 0x3c, !PT ;  /* 0x0000001506061212 */ /* 0x000fc600078e3cff */
[----:B------:R-:W4:Y:S01]  /*04f0*/  @P2 LDG.E R21, desc[UR6][R14.64+0x34] ;  /* 0x000034060e152981 */ /* 0x000f22000c1e1900 */
[----:B--2---:R-:W-:-:S03]  /*0500*/  @!P0 LOP3.LUT R3, R3, R16, RZ, 0x3c, !PT ;  /* 0x0000001003038212 */ /* 0x004fc600078e3cff */
[----:B------:R-:W2:Y:S01]  /*0510*/  @P1 LDG.E R16, desc[UR6][R14.64+0x1c] ;  /* 0x00001c060e101981 */ /* 0x000ea2000c1e1900 */
[----:B---3--:R-:W-:-:S03]  /*0520*/  @!P0 LOP3.LUT R7, R7, R18, RZ, 0x3c, !PT ;  /* 0x0000001207078212 */ /* 0x008fc600078e3cff */
[----:B------:R-:W3:Y:S01]  /*0530*/  @P2 LDG.E R18, desc[UR6][R14.64+0x28] ;  /* 0x000028060e122981 */ /* 0x000ee2000c1e1900 */
[----:B----4-:R-:W-:-:S03]  /*0540*/  @P1 LOP3.LUT R3, R3, R20, RZ, 0x3c, !PT ;  /* 0x0000001403031212 */ /* 0x010fc600078e3cff */
[----:B------:R-:W4:Y:S01]  /*0550*/  @P2 LDG.E R20, desc[UR6][R14.64+0x30] ;  /* 0x000030060e142981 */ /* 0x000f22000c1e1900 */
[----:B------:R-:W-:-:S03]  /*0560*/  @P5 LOP3.LUT R5, R5, R24, RZ, 0x3c, !PT ;  /* 0x0000001805055212 */ /* 0x000fc600078e3cff */
[----:B------:R-:W4:Y:S01]  /*0570*/  @P3 LDG.E R24, desc[UR6][R14.64+0x3c] ;  /* 0x00003c060e183981 */ /* 0x000f22000c1e1900 */
[----:B------:R-:W-:-:S03]  /*0580*/  @P1 LOP3.LUT R4, R4, R17, RZ, 0x3c, !PT ;  /* 0x0000001104041212 */ /* 0x000fc600078e3cff */
[----:B------:R-:W4:Y:S01]  /*0590*/  @P3 LDG.E R17, desc[UR6][R14.64+0x48] ;  /* 0x000048060e113981 */ /* 0x000f22000c1e1900 */
[----:B------:R-:W-:-:S03]  /*05a0*/  @P2 LOP3.LUT R6, R6, R19, RZ, 0x3c, !PT ;  /* 0x0000001306062212 */ /* 0x000fc600078e3cff */
[----:B------:R-:W4:Y:S01]  /*05b0*/  @P4 LDG.E R19, desc[UR6][R14.64+0x54] ;  /* 0x000054060e134981 */ /* 0x000f22000c1e1900 */
[----:B------:R-:W-:Y:S02]  /*05c0*/  @P2 LOP3.LUT R4, R4, R21, RZ, 0x3c, !PT ;  /* 0x0000001504042212 */ /* 0x000fe400078e3cff */
[----:B------:R-:W-:Y:S01]  /*05d0*/  @P3 LOP3.LUT R6, R6, R23, RZ, 0x3c, !PT ;  /* 0x0000001706063212 */ /* 0x000fe200078e3cff */
[----:B------:R-:W4:Y:S04]  /*05e0*/  @P4 LDG.E R21, desc[UR6][R14.64+0x5c] ;  /* 0x00005c060e154981 */ /* 0x000f28000c1e1900 */
[----:B------:R-:W4:Y:S01]  /*05f0*/  @P5 LDG.E R23, desc[UR6][R14.64+0x68] ;  /* 0x000068060e175981 */ /* 0x000f22000c1e1900 */
[----:B--2---:R-:W-:-:S03]  /*0600*/  @P1 LOP3.LUT R7, R7, R16, RZ, 0x3c, !PT ;  /* 0x0000001007071212 */ /* 0x004fc600078e3cff */
[----:B------:R-:W2:Y:S01]  /*0610*/  @P4 LDG.E R16, desc[UR6][R14.64+0x50] ;  /* 0x000050060e104981 */ /* 0x000ea2000c1e1900 */
[----:B---3--:R-:W-:-:S03]  /*0620*/  @P2 LOP3.LUT R3, R3, R18, RZ, 0x3c, !PT ;  /* 0x0000001203032212 */ /* 0x008fc600078e3cff */
[----:B------:R-:W3:Y:S01]  /*0630*/  @P4 LDG.E R18, desc[UR6][R14.64+0x58] ;  /* 0x000058060e124981 */ /* 0x000ee2000c1e1900 */
[----:B----4-:R-:W-:-:S03]  /*0640*/  @P2 LOP3.LUT R7, R7, R20, RZ, 0x3c, !PT ;  /* 0x0000001407072212 */ /* 0x010fc600078e3cff */
[----:B------:R-:W4:Y:S01]  /*0650*/  @P5 LDG.E R20, desc[UR6][R14.64+0x64] ;  /* 0x000064060e145981 */ /* 0x000f22000c1e1900 */
[----:B------:R-:W-:-:S03]  /*0660*/  @P3 LOP3.LUT R3, R3, R24, RZ, 0x3c, !PT ;  /* 0x0000001803033212 */ /* 0x000fc600078e3cff */
[----:B------:R-:W4:Y:S01]  /*0670*/  @P5 LDG.E R24, desc[UR6][R14.64+0x6c] ;  /* 0x00006c060e185981 */ /* 0x000f22000c1e1900 */
[----:B------:R-:W-:Y:S02]  /*0680*/  LOP3.LUT P0, RZ, R22, 0x80, RZ, 0xc0, !PT ;  /* 0x0000008016ff7812 */ /* 0x000fe4000780c0ff */
[----:B------:R-:W-:Y:S02]  /*0690*/  @P3 LOP3.LUT R7, R7, R26, RZ, 0x3c, !PT ;  /* 0x0000001a07073212 */ /* 0x000fe400078e3cff */
[----:B------:R-:W-:Y:S02]  /*06a0*/  @P3 LOP3.LUT R4, R4, R17, RZ, 0x3c, !PT ;  /* 0x0000001104043212 */ /* 0x000fe400078e3cff */
[----:B------:R-:W4:Y:S01]  /*06b0*/  @P6 LDG.E R17, desc[UR6][R14.64+0x7c] ;  /* 0x00007c060e116981 */ /* 0x000f22000c1e1900 */
[----:B------:R-:W-:-:S03]  /*06c0*/  @P4 LOP3.LUT R6, R6, R19, RZ, 0x3c, !PT ;  /* 0x0000001306064212 */ /* 0x000fc600078e3cff */
[----:B------:R-:W4:Y:S01]  /*06d0*/  @P6 LDG.E R19, desc[UR6][R14.64+0x84] ;  /* 0x000084060e136981 */ /* 0x000f22000c1e1900 */
[----:B------:R-:W-:-:S03]  /*06e0*/  @P4 LOP3.LUT R4, R4, R21, RZ, 0x3c, !PT ;  /* 0x0000001504044212 */ /* 0x000fc600078e3cff */
[----:B------:R-:W4:Y:S01]  /*06f0*/  @P0 LDG.E R26, desc[UR6][R14.64+0x9c] ;  /* 0x00009c060e1a0981 */ /* 0x000f22000c1e1900 */
[----:B------:R-:W-:-:S03]  /*0700*/  @P5 LOP3.LUT R6, R6, R23, RZ, 0x3c, !PT ;  /* 0x0000001706065212 */ /* 0x000fc600078e3cff */
        /* <DEDUP_REMOVED lines=10> */
[----:B------:R-:W-:Y:S02]  /*07b0*/  @P5 LOP3.LUT R4, R4, R25, RZ, 0x3c, !PT ;  /* 0x0000001904045212 */ /* 0x000fe400078e3cff */
[----:B------:R-:W-:Y:S02]  /*07c0*/  @P6 LOP3.LUT R5, R5, R28, RZ, 0x3c, !PT ;  /* 0x0000001c05056212 */ /* 0x000fe400078e3cff */
[----:B------:R-:W-:Y:S02]  /*07d0*/  @P6 LOP3.LUT R6, R6, R17, RZ, 0x3c, !PT ;  /* 0x0000001106066212 */ /* 0x000fe400078e3cff */
[----:B------:R-:W-:Y:S02]  /*07e0*/  @P6 LOP3.LUT R4, R4, R19, RZ, 0x3c, !PT ;  /* 0x0000001304046212 */ /* 0x000fe400078e3cff */
[----:B------:R-:W-:Y:S02]  /*07f0*/  @P0 LOP3.LUT R5, R5, R26, RZ, 0x3c, !PT ;  /* 0x0000001a05050212 */ /* 0x000fe400078e3cff */
[----:B------:R-:W-:-:S02]  /*0800*/  @P0 LOP3.LUT R6, R6, R21, RZ, 0x3c, !PT ;  /* 0x0000001506060212 */ /* 0x000fc400078e3cff */
[----:B------:R-:W-:Y:S02]  /*0810*/  @P0 LOP3.LUT R4, R4, R23, RZ, 0x3c, !PT ;  /* 0x0000001704040212 */ /* 0x000fe400078e3cff */
[----:B--2---:R-:W-:Y:S02]  /*0820*/  @P6 LOP3.LUT R3, R3, R16, RZ, 0x3c, !PT ;  /* 0x0000001003036212 */ /* 0x004fe400078e3cff */
[----:B---3--:R-:W-:Y:S02]  /*0830*/  @P6 LOP3.LUT R7, R7, R18, RZ, 0x3c, !PT ;  /* 0x0000001207076212 */ /* 0x008fe400078e3cff */
[----:B----4-:R-:W-:Y:S02]  /*0840*/  @P0 LOP3.LUT R3, R3, R20, RZ, 0x3c, !PT ;  /* 0x0000001403030212 */ /* 0x010fe400078e3cff */
[----:B------:R-:W-:Y:S02]  /*0850*/  @P0 LOP3.LUT R7, R7, R24, RZ, 0x3c, !PT ;  /* 0x0000001807070212 */ /* 0x000fe400078e3cff */
[----:B------:R-:W-:-:S13]  /*0860*/  R2P PR, R22.B1, 0x7f ;  /* 0x0000007f16007804 */ /* 0x000fda0000001000 */
[----:B------:R-:W2:Y:S04]  /*0870*/  @P0 LDG.E R18, desc[UR6][R14.64+0xa0] ;  /* 0x0000a0060e120981 */ /* 0x000ea8000c1e1900 */
[----:B------:R-:W3:Y:S04]  /*0880*/  @P0 LDG.E R19, desc[UR6][R14.64+0xa4] ;  /* 0x0000a4060e130981 */ /* 0x000ee8000c1e1900 */
[----:B------:R-:W4:Y:S04]  /*0890*/  @P0 LDG.E R20, desc[UR6][R14.64+0xa8] ;  /* 0x0000a8060e140981 */ /* 0x000f28000c1e1900 */
[----:B------:R-:W4:Y:S04]  /*08a0*/  @P0 LDG.E R21, desc[UR6][R14.64+0xac] ;  /* 0x0000ac060e150981 */ /* 0x000f28000c1e1900 */
[----:B------:R-:W4:Y:S04]  /*08b0*/  @P0 LDG.E R24, desc[UR6][R14.64+0xb0] ;  /* 0x0000b0060e180981 */ /* 0x000f28000c1e1900 */
[----:B------:R-:W4:Y:S04]  /*08c0*/  @P1 LDG.E R16, desc[UR6][R14.64+0xbc] ;  /* 0x0000bc060e101981 */ /* 0x000f28000c1e1900 */
[----:B------:R-:W4:Y:S04]  /*08d0*/  @P1 LDG.E R26, desc[UR6][R14.64+0xb4] ;  /* 0x0000b4060e1a1981 */ /* 0x000f28000c1e1900 */
        /* <DEDUP_REMOVED lines=11> */
[----:B------:R-:W-:Y:S01]  /*0990*/  LOP3.LUT P0, RZ, R22, 0x8000, RZ, 0xc0, !PT ;  /* 0x0000800016ff7812 */ /* 0x000fe2000780c0ff */
[----:B------:R-:W4:Y:S01]  /*09a0*/  @P2 LDG.E R24, desc[UR6][R14.64+0xd8] ;  /* 0x0000d8060e182981 */ /* 0x000f22000c1e1900 */
[----:B------:R-:W-:-:S03]  /*09b0*/  @P1 LOP3.LUT R7, R7, R16, RZ, 0x3c, !PT ;  /* 0x0000001007071212 */ /* 0x000fc600078e3cff */
[----:B------:R-:W4:Y:S01]  /*09c0*/  @P2 LDG.E R22, desc[UR6][R14.64+0xd0] ;  /* 0x0000d0060e162981 */ /* 0x000f22000c1e1900 */
[----:B------:R-:W-:-:S03]  /*09d0*/  @P1 LOP3.LUT R3, R3, R26, RZ, 0x3c, !PT ;  /* 0x0000001a03031212 */ /* 0x000fc600078e3cff */
[----:B------:R-:W4:Y:S01]  /*09e0*/  @P3 LDG.E R16, desc[UR6][R14.64+0xe4] ;  /* 0x0000e4060e103981 */ /* 0x000f22000c1e1900 */
[----:B------:R-:W-:-:S03]  /*09f0*/  @P1 LOP3.LUT R6, R6, R23, RZ, 0x3c, !PT ;  /* 0x0000001706061212 */ /* 0x000fc600078e3cff */
[----:B------:R-:W4:Y:S01]  /*0a00*/  @P3 LDG.E R26, desc[UR6][R14.64+0xdc] ;  /* 0x0000dc060e1a3981 */ /* 0x000f22000c1e1900 */
[----:B------:R-:W-:-:S03]  /*0a10*/  @P1 LOP3.LUT R4, R4, R17, RZ, 0x3c, !PT ;  /* 0x0000001104041212 */ /* 0x000fc600078e3cff */
        /* <DEDUP_REMOVED lines=43> */
[----:B------:R-:W-:-:S04]  /*0cd0*/  UIADD3 UR4, UPT, UPT, UR4, 0x10, URZ ;  /* 0x0000001004047890 */ /* 0x000fc8000fffe0ff */
[----:B------:R-:W-:Y:S01]  /*0ce0*/  UISETP.NE.AND UP0, UPT, UR4, 0x20, UPT ;  /* 0x000000200400788c */ /* 0x000fe2000bf05270 */
[----:B--2---:R-:W-:Y:S02]  /*0cf0*/  @P5 LOP3.LUT R5, R5, R18, RZ, 0x3c, !PT ;  /* 0x0000001205055212 */ /* 0x004fe400078e3cff */
[----:B---3--:R-:W-:Y:S02]  /*0d00*/  @P6 LOP3.LUT R6, R6, R19, RZ, 0x3c, !PT ;  /* 0x0000001306066212 */ /* 0x008fe400078e3cff */
[----:B----4-:R-:W-:Y:S02]  /*0d10*/  @P6 LOP3.LUT R3, R3, R20, RZ, 0x3c, !PT ;  /* 0x0000001403036212 */ /* 0x010fe400078e3cff */
[----:B------:R-:W-:Y:S02]  /*0d20*/  @P6 LOP3.LUT R4, R4, R21, RZ, 0x3c, !PT ;  /* 0x0000001504046212 */ /* 0x000fe400078e3cff */
[----:B------:R-:W-:Y:S02]  /*0d30*/  @P6 LOP3.LUT R7, R7, R22, RZ, 0x3c, !PT ;  /* 0x0000001607076212 */ /* 0x000fe400078e3cff */
[----:B------:R-:W-:-:S02]  /*0d40*/  @P6 LOP3.LUT R5, R5, R16, RZ, 0x3c, !PT ;  /* 0x0000001005056212 */ /* 0x000fc400078e3cff */
[----:B------:R-:W-:Y:S02]  /*0d50*/  @P0 LOP3.LUT R3, R3, R24, RZ, 0x3c, !PT ;  /* 0x0000001803030212 */ /* 0x000fe400078e3cff */
[----:B------:R-:W-:Y:S02]  /*0d60*/  @P0 LOP3.LUT R5, R5, R28, RZ, 0x3c, !PT ;  /* 0x0000001c05050212 */ /* 0x000fe400078e3cff */
[----:B------:R-:W-:Y:S02]  /*0d70*/  @P0 LOP3.LUT R7, R7, R26, RZ, 0x3c, !PT ;  /* 0x0000001a07070212 */ /* 0x000fe400078e3cff */
[----:B------:R-:W-:Y:S02]  /*0d80*/  @P0 LOP3.LUT R4, R4, R23, RZ, 0x3c, !PT ;  /* 0x0000001704040212 */ /* 0x000fe400078e3cff */
[----:B------:R-:W-:Y:S01]  /*0d90*/  @P0 LOP3.LUT R6, R6, R17, RZ, 0x3c, !PT ;  /* 0x0000001106060212 */ /* 0x000fe200078e3cff */
[----:B------:R-:W-:Y:S06]  /*0da0*/  BRA.U UP0, `(.L_x_7) ;  /* 0xfffffff500487547 */ /* 0x000fec000b83ffff */
[----:B------:R-:W-:-:S05]  /*0db0*/  VIADD R0, R0, 0x1 ;  /* 0x0000000100007836 */ /* 0x000fca0000000000 */
[----:B------:R-:W-:-:S13]  /*0dc0*/  ISETP.NE.AND P0, PT, R0, 0x5, PT ;  /* 0x000000050000780c */ /* 0x000fda0003f05270 */
[----:B------:R-:W-:Y:S05]  /*0dd0*/  @P0 BRA `(.L_x_8) ;  /* 0xfffffff400300947 */ /* 0x000fea000383ffff */
[----:B------:R-:W-:Y:S01]  /*0de0*/  LOP3.LUT R0, R2, 0x3, RZ, 0xc0, !PT ;  /* 0x0000000302007812 */ /* 0x000fe200078ec0ff */
[----:B------:R0:W-:Y:S03]  /*0df0*/  STL.64 [R1+0x8], R6 ;  /* 0x0000080601007387 */ /* 0x0001e60000100a00 */
[----:B------:R-:W-:Y:S01]  /*0e00*/  ISETP.NE.U32.AND P0, PT, R0, 0x1, PT ;  /* 0x000000010000780c */ /* 0x000fe20003f05070 */
[----:B------:R0:W-:Y:S03]  /*0e10*/  STL.64 [R1+0x10], R4 ;  /* 0x0000100401007387 */ /* 0x0001e60000100a00 */
[----:B------:R-:W-:Y:S01]  /*0e20*/  ISETP.NE.AND.EX P0, PT, RZ, RZ, PT, P0 ;  /* 0x000000ffff00720c */ /* 0x000fe20003f05300 */
[----:B------:R0:W-:-:S12]  /*0e30*/  STL [R1+0x4], R3 ;  /* 0x0000040301007387 */ /* 0x0001d80000100800 */
[----:B0-----:R-:W-:Y:S05]  /*0e40*/  @!P0 BRA `(.L_x_6) ;  /* 0x0000001800088947 */ /* 0x001fea0003800000 */
[----:B------:R-:W-:Y:S01]  /*0e50*/  UMOV UR4, URZ ;  /* 0x000000ff00047c82 */ /* 0x000fe20008000000 */
[----:B------:R-:W-:Y:S01]  /*0e60*/  UMOV UR5, URZ ;  /* 0x000000ff00057c82 */ /* 0x000fe20008000000 */
[----:B------:R-:W-:Y:S02]  /*0e70*/  IMAD.MOV.U32 R0, RZ, RZ, RZ ;  /* 0x000000ffff007224 */ /* 0x000fe400078e00ff */
[----:B------:R-:W-:Y:S02]  /*0e80*/  IMAD.MOV.U32 R4, RZ, RZ, RZ ;  /* 0x000000ffff047224 */ /* 0x000fe400078e00ff */
[----:B------:R-:W-:Y:S02]  /*0e90*/  IMAD.MOV.U32 R7, RZ, RZ, RZ ;  /* 0x000000ffff077224 */ /* 0x000fe400078e00ff */
[----:B------:R-:W-:Y:S02]  /*0ea0*/  IMAD.MOV.U32 R3, RZ, RZ, RZ ;  /* 0x000000ffff037224 */ /* 0x000fe400078e00ff */
[----:B------:R-:W-:-:S02]  /*0eb0*/  IMAD.U32 R5, RZ, RZ, UR4 ;  /* 0x00000004ff057e24 */ /* 0x000fc4000f8e00ff */
[----:B------:R-:W-:-:S07]  /*0ec0*/  IMAD.U32 R6, RZ, RZ, UR5 ;  /* 0x00000005ff067e24 */ /* 0x000fce000f8e00ff */
.L_x_10:
[----:B------:R-:W-:-:S06]  /*0ed0*/  IMAD R12, R0, 0x4, R1 ;  /* 0x00000004000c7824 */ /* 0x000fcc00078e0201 */
[----:B------:R-:W5:Y:S01]  /*0ee0*/  LDL R12, [R12+0x4] ;  /* 0x000004000c0c7983 */ /* 0x000f620000100800 */
[----:B------:R-:W-:-:S05]  /*0ef0*/  UMOV UR4, URZ ;  /* 0x000000ff00047c82 */ /* 0x000fca0008000000 */
.L_x_9:
        /* <DEDUP_REMOVED lines=178> */
[----:B------:R0:W-:Y:S03]  /*1a20*/  STL [R1+0x4], R3 ;  /* 0x0000040301007387 */ /* 0x0001e60000100800 */
[----:B------:R-:W-:Y:S01]  /*1a30*/  ISETP.NE.U32.AND P0, PT, R0, 0x3, PT ;  /* 0x000000030000780c */ /* 0x000fe20003f05070 */
[----:B------:R0:W-:Y:S03]  /*1a40*/  STL.64 [R1+0x8], R6 ;  /* 0x0000080601007387 */ /* 0x0001e60000100a00 */
[----:B------:R-:W-:Y:S01]  /*1a50*/  ISETP.NE.AND.EX P0, PT, RZ, RZ, PT, P0 ;  /* 0x000000ffff00720c */ /* 0x000fe20003f05300 */
[----:B------:R0:W-:-:S12]  /*1a60*/  STL.64 [R1+0x10], R4 ;  /* 0x0000100401007387 */ /* 0x0001d80000100a00 */
[----:B0-----:R-:W-:Y:S05]  /*1a70*/  @P0 BRA `(.L_x_6) ;  /* 0x0000000800fc0947 */ /* 0x001fea0003800000 */
        /* <DEDUP_REMOVED lines=8> */
.L_x_12:
[----:B------:R-:W-:-:S06]  /*1b00*/  IMAD R12, R0, 0x4, R1 ;  /* 0x00000004000c7824 */ /* 0x000fcc00078e0201 */
[----:B------:R-:W5:Y:S01]  /*1b10*/  LDL R12, [R12+0x4] ;  /* 0x000004000c0c7983 */ /* 0x000f620000100800 */
[----:B------:R-:W-:-:S05]  /*1b20*/  UMOV UR4, URZ ;  /* 0x000000ff00047c82 */ /* 0x000fca0008000000 */
.L_x_11:
        /* <DEDUP_REMOVED lines=177> */
[----:B------:R0:W-:Y:S04]  /*2640*/  STL [R1+0x4], R3 ;  /* 0x0000040301007387 */ /* 0x0001e80000100800 */
[----:B------:R0:W-:Y:S04]  /*2650*/  STL.64 [R1+0x8], R6 ;  /* 0x0000080601007387 */ /* 0x0001e80000100a00 */
[----:B------:R0:W-:Y:S02]  /*2660*/  STL.64 [R1+0x10], R4 ;  /* 0x0000100401007387 */ /* 0x0001e40000100a00 */
.L_x_6:
[----:B------:R-:W-:Y:S05]  /*2670*/  BSYNC.RECONVERGENT B1 ;  /* 0x0000000000017941 */ /* 0x000fea0003800200 */
.L_x_5:
[C---:B------:R-:W-:Y:S01]  /*2680*/  ISETP.GT.U32.AND P0, PT, R2.reuse, 0x3, PT ;  /* 0x000000030200780c */ /* 0x040fe20003f04070 */
[----:B------:R-:W-:Y:S01]  /*2690*/  VIADD R11, R11, 0x1 ;  /* 0x000000010b0b7836 */ /* 0x000fe20000000000 */
[--C-:B------:R-:W-:Y:S02]  /*26a0*/  SHF.R.U64 R2, R2, 0x2, R13.reuse ;  /* 0x0000000202027819 */ /* 0x100fe4000000120d */
[----:B------:R-:W-:Y:S02]  /*26b0*/  ISETP.GT.U32.AND.EX P0, PT, R13, RZ, PT, P0 ;  /* 0x000000ff0d00720c */ /* 0x000fe40003f04100 */
[----:B------:R-:W-:-:S11]  /*26c0*/  SHF.R.U32.HI R13, RZ, 0x2, R13 ;  /* 0x00000002ff0d7819 */ /* 0x000fd6000001160d */
[----:B------:R-:W-:Y:S05]  /*26d0*/  @P0 BRA `(.L_x_13) ;  /* 0xffffffd800c40947 */ /* 0x000fea000383ffff */
.L_x_4:
[----:B------:R-:W-:Y:S05]  /*26e0*/  BSYNC.RECONVERGENT B0 ;  /* 0x0000000000007941 */ /* 0x000fea0003800200 */
.L_x_3:
[----:B------:R-:W1:Y:S01]  /*26f0*/  LDC.64 R8, c[0x0][0x390] ;  /* 0x0000e400ff087b82 */ /* 0x000e620000000a00 */
[----:B------:R-:W-:Y:S01]  /*2700*/  SHF.R.U32.HI R0, RZ, 0x2, R3 ;  /* 0x00000002ff007819 */ /* 0x000fe20000011603 */
[----:B------:R-:W2:Y:S01]  /*2710*/  LDCU.64 UR4, c[0x0][0x380] ;  /* 0x00007000ff0477ac */ /* 0x000ea20008000a00 */
[----:B0-----:R-:W-:Y:S02]  /*2720*/  SHF.R.U32.HI R7, RZ, 0x2, R6 ;  /* 0x00000002ff077819 */ /* 0x001fe40000011606 */
[----:B------:R-:W-:Y:S01]  /*2730*/  LOP3.LUT R0, R0, R3, RZ, 0x3c, !PT ;  /* 0x0000000300007212 */ /* 0x000fe200078e3cff */
[----:B------:R-:W-:Y:S01]  /*2740*/  IMAD.SHL.U32 R3, R5, 0x10, RZ ;  /* 0x0000001005037824 */ /* 0x000fe200078e00ff */
[----:B------:R-:W-:-:S03]  /*2750*/  LOP3.LUT R7, R7, R6, RZ, 0x3c, !PT ;  /* 0x0000000607077212 */ /* 0x000fc600078e3cff */
[----:B------:R-:W-:-:S05]  /*2760*/  IMAD.SHL.U32 R2, R0, 0x2, RZ ;  /* 0x0000000200027824 */ /* 0x000fca00078e00ff */
[----:B------:R-:W-:-:S04]  /*2770*/  LOP3.LUT R2, R0, R2, R3, 0x96, !PT ;  /* 0x0000000200027212 */ /* 0x000fc800078e9603 */
[----:B------:R-:W-:Y:S01]  /*2780*/  LOP3.LUT R5, R2, R5, RZ, 0x3c, !PT ;  /* 0x0000000502057212 */ /* 0x000fe200078e3cff */
[----:B------:R-:W-:Y:S01]  /*2790*/  IMAD.SHL.U32 R2, R7, 0x2, RZ ;  /* 0x0000000207027824 */ /* 0x000fe200078e00ff */
[----:B--2---:R-:W-:Y:S02]  /*27a0*/  LEA R6, P0, R10, UR4, 0x3 ;  /* 0x000000040a067c11 */ /* 0x004fe4000f8018ff */
[----:B-1----:R-:W-:Y:S01]  /*27b0*/  LOP3.LUT R8, R8, 0xaad26b49, RZ, 0x3c, !PT ;  /* 0xaad26b4908087812 */ /* 0x002fe200078e3cff */
[----:B------:R-:W-:Y:S01]  /*27c0*/  IMAD.SHL.U32 R0, R5, 0x10, RZ ;  /* 0x0000001005007824 */ /* 0x000fe200078e00ff */
[----:B------:R-:W-:-:S03]  /*27d0*/  LOP3.LUT R9, R9, 0xf7dcefdd, RZ, 0x3c, !PT ;  /* 0xf7dcefdd09097812 */ /* 0x000fc600078e3cff */
[----:B------:R-:W-:Y:S01]  /*27e0*/  IMAD R8, R8, 0x4182bed5, RZ ;  /* 0x4182bed508087824 */ /* 0x000fe200078e02ff */
[----:B------:R-:W-:Y:S01]  /*27f0*/  LOP3.LUT R0, R7, R2, R0, 0x96, !PT ;  /* 0x0000000207007212 */ /* 0x000fe200078e9600 */
[----:B------:R-:W-:Y:S01]  /*2800*/  IMAD R9, R9, -0x658354e5, RZ ;  /* 0x9a7cab1b09097824 */ /* 0x000fe200078e02ff */
[----:B------:R-:W-:Y:S02]  /*2810*/  SHF.R.S32.HI R7, RZ, 0x1f, R10 ;  /* 0x0000001fff077819 */ /* 0x000fe4000001140a */
[----:B------:R-:W-:Y:S02]  /*2820*/  LOP3.LUT R0, R0, R5, RZ, 0x3c, !PT ;  /* 0x0000000500007212 */ /* 0x000fe400078e3cff */
[----:B------:R-:W-:Y:S01]  /*2830*/  IADD3 R8, PT, PT, R8, 0x64f0c9, R9 ;  /* 0x0064f0c908087810 */ /* 0x000fe20007ffe009 */
[----:B------:R-:W-:Y:S01]  /*2840*/  IMAD.MOV.U32 R9, RZ, RZ, 0x3ca00000 ;  /* 0x3ca00000ff097424 */ /* 0x000fe200078e00ff */
[----:B------:R-:W-:Y:S02]  /*2850*/  LEA.HI.X R7, R10, UR5, R7, 0x3, P0 ;  /* 0x000000050a077c11 */ /* 0x000fe400080f1c07 */
[----:B------:R-:W-:-:S02]  /*2860*/  IADD3 R0, PT, PT, R8, 0xb0f8a, R0 ;  /* 0x000b0f8a08007810 */ /* 0x000fc40007ffe000 */
[----:B------:R-:W-:Y:S01]  /*2870*/  IADD3 R5, PT, PT, R8, 0x587c5, R5 ;  /* 0x000587c508057810 */ /* 0x000fe20007ffe005 */
[----:B------:R-:W-:Y:S02]  /*2880*/  IMAD.MOV.U32 R8, RZ, RZ, 0x0 ;  /* 0x00000000ff087424 */ /* 0x000fe400078e00ff */
[----:B------:R-:W-:-:S03]  /*2890*/  IMAD.WIDE.U32 R2, R0, 0x200000, RZ ;  /* 0x0020000000027825 */ /* 0x000fc600078e00ff */
[----:B------:R-:W-:Y:S01]  /*28a0*/  LOP3.LUT R4, R2, R5, RZ, 0x3c, !PT ;  /* 0x0000000502047212 */ /* 0x000fe200078e3cff */
[----:B------:R-:W-:-:S04]  /*28b0*/  IMAD.MOV.U32 R5, RZ, RZ, R3 ;  /* 0x000000ffff057224 */ /* 0x000fc800078e0003 */
[----:B------:R-:W0:Y:S02]  /*28c0*/  I2F.F64.U64 R2, R4 ;  /* 0x0000000400027312 */ /* 0x000e240000301800 */
[----:B0-----:R-:W-:-:S07]  /*28d0*/  DFMA R2, R2, R8, 5.5511151231257827021e-17 ;  /* 0x3c9000000202742b */ /* 0x001fce0000000008 */
[----:B------:R-:W-:Y:S01]  /*28e0*/  STG.E.64 desc[UR6][R6.64], R2 ;  /* 0x0000000206007986 */ /* 0x000fe2000c101b06 */
[----:B------:R-:W-:Y:S05]  /*28f0*/  EXIT ;  /* 0x000000000000794d */ /* 0x000fea0003800000 */
.L_x_14:
        /* <DEDUP_REMOVED lines=16> */
.L_x_21:


//--------------------- .text._Z21build_identity_kernelPfi --------------------------
	.section	.text._Z21build_identity_kernelPfi,"ax",@progbits
	.align	128
        .global         _Z21build_identity_kernelPfi
        .type           _Z21build_identity_kernelPfi,@function
        .size           _Z21build_identity_kernelPfi,(.L_x_22 - _Z21build_identity_kernelPfi)
        .other          _Z21build_identity_kernelPfi,@"STO_CUDA_ENTRY STV_DEFAULT"
_Z21build_identity_kernelPfi:
.text._Z21build_identity_kernelPfi:
[----:B------:R-:W-:Y:S01]  /*0000*/  LDC R1, c[0x0][0x37c] ;  /* 0x0000df00ff017b82 */ /* 0x000fe20000000800 */
[----:B------:R-:W0:Y:S07]  /*0010*/  S2R R0, SR_TID.X ;  /* 0x0000000000007919 */ /* 0x000e2e0000002100 */
[----:B------:R-:W0:Y:S08]  /*0020*/  S2UR UR4, SR_CTAID.X ;  /* 0x00000000000479c3 */ /* 0x000e300000002500 */
[----:B------:R-:W0:Y:S08]  /*0030*/  LDC R5, c[0x0][0x360] ;  /* 0x0000d800ff057b82 */ /* 0x000e300000000800 */
[----:B------:R-:W1:Y:S01]  /*0040*/  LDC R4, c[0x0][0x388] ;  /* 0x0000e200ff047b82 */ /* 0x000e620000000800 */
[----:B0-----:R-:W-:-:S02]  /*0050*/  IMAD R5, R5, UR4, R0 ;  /* 0x0000000405057c24 */ /* 0x001fc4000f8e0200 */
[----:B-1----:R-:W-:-:S05]  /*0060*/  IMAD R0, R4, R4, RZ ;  /* 0x0000000404007224 */ /* 0x002fca00078e02ff */
[----:B------:R-:W-:-:S13]  /*0070*/  ISETP.GE.AND P0, PT, R5, R0, PT ;  /* 0x000000000500720c */ /* 0x000fda0003f06270 */
[----:B------:R-:W-:Y:S05]  /*0080*/  @P0 EXIT ;  /* 0x000000000000094d */ /* 0x000fea0003800000 */
[----:B------:R-:W-:Y:S01]  /*0090*/  IABS R7, R4 ;  /* 0x0000000400077213 */ /* 0x000fe20000000000 */
[----:B------:R-:W0:Y:S03]  /*00a0*/  LDCU.64 UR4, c[0x0][0x358] ;  /* 0x00006b00ff0477ac */ /* 0x000e260008000a00 */
[----:B------:R-:W1:Y:S08]  /*00b0*/  I2F.RP R0, R7 ;  /* 0x0000000700007306 */ /* 0x000e700000209400 */
[----:B-1----:R-:W1:Y:S02]  /*00c0*/  MUFU.RCP R0, R0 ;  /* 0x0000000000007308 */ /* 0x002e640000001000 */
[----:B-1----:R-:W-:-:S06]  /*00d0*/  VIADD R2, R0, 0xffffffe ;  /* 0x0ffffffe00027836 */ /* 0x002fcc0000000000 */
[----:B------:R1:W2:Y:S02]  /*00e0*/  F2I.FTZ.U32.TRUNC.NTZ R3, R2 ;  /* 0x0000000200037305 */ /* 0x0002a4000021f000 */
[----:B-1----:R-:W-:Y:S02]  /*00f0*/  HFMA2 R2, -RZ, RZ, 0, 0 ;  /* 0x00000000ff027431 */ /* 0x002fe400000001ff */
[----:B--2---:R-:W-:-:S04]  /*0100*/  IMAD.MOV R6, RZ, RZ, -R3 ;  /* 0x000000ffff067224 */ /* 0x004fc800078e0a03 */
[----:B------:R-:W-:Y:S01]  /*0110*/  IMAD R9, R6, R7, RZ ;  /* 0x0000000706097224 */ /* 0x000fe200078e02ff */
[----:B------:R-:W-:-:S03]  /*0120*/  IABS R6, R5 ;  /* 0x0000000500067213 */ /* 0x000fc60000000000 */
[----:B------:R-:W-:-:S06]  /*0130*/  IMAD.HI.U32 R3, R3, R9, R2 ;  /* 0x0000000903037227 */ /* 0x000fcc00078e0002 */
[----:B------:R-:W-:-:S04]  /*0140*/  IMAD.HI.U32 R3, R3, R6, RZ ;  /* 0x0000000603037227 */ /* 0x000fc800078e00ff */
[----:B------:R-:W-:-:S04]  /*0150*/  IMAD.MOV R0, RZ, RZ, -R3 ;  /* 0x000000ffff007224 */ /* 0x000fc800078e0a03 */
[----:B------:R-:W-:-:S05]  /*0160*/  IMAD R0, R7, R0, R6 ;  /* 0x0000000007007224 */ /* 0x000fca00078e0206 */
[----:B------:R-:W-:-:S13]  /*0170*/  ISETP.GT.U32.AND P2, PT, R7, R0, PT ;  /* 0x000000000700720c */ /* 0x000fda0003f44070 */
[-C--:B------:R-:W-:Y:S01]  /*0180*/  @!P2 IADD3 R0, PT, PT, R0, -R7.reuse, RZ ;  /* 0x800000070000a210 */ /* 0x080fe20007ffe0ff */
[----:B------:R-:W-:Y:S01]  /*0190*/  @!P2 VIADD R3, R3, 0x1 ;  /* 0x000000010303a836 */ /* 0x000fe20000000000 */
[----:B------:R-:W-:Y:S02]  /*01a0*/  ISETP.NE.AND P2, PT, R4, RZ, PT ;  /* 0x000000ff0400720c */ /* 0x000fe40003f45270 */
[----:B------:R-:W-:Y:S02]  /*01b0*/  ISETP.GE.U32.AND P0, PT, R0, R7, PT ;  /* 0x000000070000720c */ /* 0x000fe40003f06070 */
[----:B------:R-:W-:-:S04]  /*01c0*/  LOP3.LUT R0, R5, R4, RZ, 0x3c, !PT ;  /* 0x0000000405007212 */ /* 0x000fc800078e3cff */
[----:B------:R-:W-:-:S07]  /*01d0*/  ISETP.GE.AND P1, PT, R0, RZ, PT ;  /* 0x000000ff0000720c */ /* 0x000fce0003f26270 */
[----:B------:R-:W-:-:S05]  /*01e0*/  @P0 IADD3 R3, PT, PT, R3, 0x1, RZ ;  /* 0x0000000103030810 */ /* 0x000fca0007ffe0ff */
[----:B------:R-:W-:Y:S02]  /*01f0*/  IMAD.MOV.U32 R0, RZ, RZ, R3 ;  /* 0x000000ffff007224 */ /* 0x000fe400078e0003 */
[----:B------:R-:W1:Y:S03]  /*0200*/  LDC.64 R2, c[0x0][0x380] ;  /* 0x0000e000ff027b82 */ /* 0x000e660000000a00 */
[----:B------:R-:W-:Y:S02]  /*0210*/  @!P1 IADD3 R0, PT, PT, -R0, RZ, RZ ;  /* 0x000000ff00009210 */ /* 0x000fe40007ffe1ff */
[----:B------:R-:W-:-:S05]  /*0220*/  @!P2 LOP3.LUT R0, RZ, R4, RZ, 0x33, !PT ;  /* 0x00000004ff00a212 */ /* 0x000fca00078e33ff */
[----:B------:R-:W-:-:S04]  /*0230*/  IMAD.MOV R7, RZ, RZ, -R0 ;  /* 0x000000ffff077224 */ /* 0x000fc800078e0a00 */
[----:B------:R-:W-:-:S05]  /*0240*/  IMAD R7, R4, R7, R5 ;  /* 0x0000000704077224 */ /* 0x000fca00078e0205 */
[----:B------:R-:W-:Y:S01]  /*0250*/  ISETP.NE.AND P0, PT, R0, R7, PT ;  /* 0x000000070000720c */ /* 0x000fe20003f05270 */
[----:B-1----:R-:W-:-:S03]  /*0260*/  IMAD.WIDE R2, R5, 0x4, R2 ;  /* 0x0000000405027825 */ /* 0x002fc600078e0202 */
[----:B------:R-:W-:-:S05]  /*0270*/  FSEL R5, RZ, 1, P0 ;  /* 0x3f800000ff057808 */ /* 0x000fca0000000000 */
[----:B0-----:R-:W-:Y:S01]  /*0280*/  STG.E desc[UR4][R2.64], R5 ;  /* 0x0000000502007986 */ /* 0x001fe2000c101904 */
[----:B------:R-:W-:Y:S05]  /*0290*/  EXIT ;  /* 0x000000000000794d */ /* 0x000fea0003800000 */
.L_x_15:
        /* <DEDUP_REMOVED lines=14> */
.L_x_22:


//--------------------- .text._Z23convert_float_to_doublePKfPdi --------------------------
	.section	.text._Z23convert_float_to_doublePKfPdi,"ax",@progbits
	.align	128
        .global         _Z23convert_float_to_doublePKfPdi
        .type           _Z23convert_float_to_doublePKfPdi,@function
        .size           _Z23convert_float_to_doublePKfPdi,(.L_x_23 - _Z23convert_float_to_doublePKfPdi)
        .other          _Z23convert_float_to_doublePKfPdi,@"STO_CUDA_ENTRY STV_DEFAULT"
_Z23convert_float_to_doublePKfPdi:
.text._Z23convert_float_to_doublePKfPdi:
        /* <DEDUP_REMOVED lines=9> */
[----:B------:R-:W1:Y:S07]  /*0090*/  LDCU.64 UR4, c[0x0][0x358] ;  /* 0x00006b00ff0477ac */ /* 0x000e6e0008000a00 */
[----:B------:R-:W2:Y:S01]  /*00a0*/  LDC.64 R6, c[0x0][0x388] ;  /* 0x0000e200ff067b82 */ /* 0x000ea20000000a00 */
[----:B0-----:R-:W-:-:S06]  /*00b0*/  IMAD.WIDE R2, R9, 0x4, R2 ;  /* 0x0000000409027825 */ /* 0x001fcc00078e0202 */
[----:B-1----:R-:W3:Y:S01]  /*00c0*/  LDG.E R2, desc[UR4][R2.64] ;  /* 0x0000000402027981 */ /* 0x002ee2000c1e1900 */
[----:B--2---:R-:W-:Y:S01]  /*00d0*/  IMAD.WIDE R6, R9, 0x8, R6 ;  /* 0x0000000809067825 */ /* 0x004fe200078e0206 */
[----:B---3--:R-:W0:Y:S04]  /*00e0*/  F2F.F64.F32 R4, R2 ;  /* 0x0000000200047310 */ /* 0x008e280000201800 */
[----:B0-----:R-:W-:Y:S01]  /*00f0*/  STG.E.64 desc[UR4][R6.64], R4 ;  /* 0x0000000406007986 */ /* 0x001fe2000c101b04 */
[----:B------:R-:W-:Y:S05]  /*0100*/  EXIT ;  /* 0x000000000000794d */ /* 0x000fea0003800000 */
.L_x_16:
        /* <DEDUP_REMOVED lines=15> */
.L_x_23:


//--------------------- .text._Z23convert_double_to_floatPKdPfi --------------------------
	.section	.text._Z23convert_double_to_floatPKdPfi,"ax",@progbits
	.align	128
        .global         _Z23convert_double_to_floatPKdPfi
        .type           _Z23convert_double_to_floatPKdPfi,@function
        .size           _Z23convert_double_to_floatPKdPfi,(.L_x_24 - _Z23convert_double_to_floatPKdPfi)
        .other          _Z23convert_double_to_floatPKdPfi,@"STO_CUDA_ENTRY STV_DEFAULT"
_Z23convert_double_to_floatPKdPfi:
.text._Z23convert_double_to_floatPKdPfi:
        /* <DEDUP_REMOVED lines=12> */
[----:B-1----:R-:W3:Y:S01]  /*00c0*/  LDG.E.64 R2, desc[UR4][R2.64] ;  /* 0x0000000402027981 */ /* 0x002ee2000c1e1b00 */
[----:B--2---:R-:W-:Y:S01]  /*00d0*/  IMAD.WIDE R4, R7, 0x4, R4 ;  /* 0x0000000407047825 */ /* 0x004fe200078e0204 */
[----:B---3--:R-:W0:Y:S04]  /*00e0*/  F2F.F32.F64 R9, R2 ;  /* 0x0000000200097310 */ /* 0x008e280000301000 */
[----:B0-----:R-:W-:Y:S01]  /*00f0*/  STG.E desc[UR4][R4.64], R9 ;  /* 0x0000000904007986 */ /* 0x001fe2000c101904 */
[----:B------:R-:W-:Y:S05]  /*0100*/  EXIT ;  /* 0x000000000000794d */ /* 0x000fea0003800000 */
.L_x_17:
        /* <DEDUP_REMOVED lines=15> */
.L_x_24:


//--------------------- .nv.global.init           --------------------------
	.section	.nv.global.init,"aw",@progbits
	.align	4
.nv.global.init:
	.type		mrg32k3aM1SubSeq,@object
	.size		mrg32k3aM1SubSeq,(mrg32k3aM2SubSeq - mrg32k3aM1SubSeq)
mrg32k3aM1SubSeq:
        /*0000*/ 	.byte	0x0b, 0xcc, 0xee, 0x04, 0x73, 0x29, 0x8b, 0x6f, 0xf6, 0x53, 0x03, 0xf6, 0x23, 0xf6, 0xea, 0xda
        /* <DEDUP_REMOVED lines=125> */
	.type		mrg32k3aM2SubSeq,@object
	.size		mrg32k3aM2SubSeq,(mrg32k3aM1 - mrg32k3aM2SubSeq)
mrg32k3aM2SubSeq:
        /* <DEDUP_REMOVED lines=126> */
	.type		mrg32k3aM1,@object
	.size		mrg32k3aM1,(mrg32k3aM1Seq - mrg32k3aM1)
mrg32k3aM1:
        /* <DEDUP_REMOVED lines=144> */
	.type		mrg32k3aM1Seq,@object
	.size		mrg32k3aM1Seq,(mrg32k3aM2 - mrg32k3aM1Seq)
mrg32k3aM1Seq:
        /* <DEDUP_REMOVED lines=144> */
	.type		mrg32k3aM2,@object
	.size		mrg32k3aM2,(mrg32k3aM2Seq - mrg32k3aM2)
mrg32k3aM2:
        /* <DEDUP_REMOVED lines=144> */
	.type		mrg32k3aM2Seq,@object
	.size		mrg32k3aM2Seq,(precalc_xorwow_matrix - mrg32k3aM2Seq)
mrg32k3aM2Seq:
        /* <DEDUP_REMOVED lines=144> */
	.type		precalc_xorwow_matrix,@object
	.size		precalc_xorwow_matrix,(precalc_xorwow_offset_matrix - precalc_xorwow_matrix)
precalc_xorwow_matrix:
        /* <DEDUP_REMOVED lines=6400> */
	.type		precalc_xorwow_offset_matrix,@object
	.size		precalc_xorwow_offset_matrix,(.L_1 - precalc_xorwow_offset_matrix)
precalc_xorwow_offset_matrix:
        /* <DEDUP_REMOVED lines=6400> */
.L_1:


//--------------------- .nv.shared.reserved.0     --------------------------
	.section	.nv.shared.reserved.0,"aw",@nobits
	.weak		__nv_reservedSMEM_offset_0_alias
	.size		__nv_reservedSMEM_offset_0_alias, 0, 64
	.other		__nv_reservedSMEM_offset_0_alias,@"STO_CUDA_RESERVED_SHARED STV_DEFAULT"
__nv_reservedSMEM_offset_0_alias:
	.zero		0
	.zero		64


//--------------------- .nv.constant0._Z21float4_to_half_kernelPK6float4P7__half2m --------------------------
	.section	.nv.constant0._Z21float4_to_half_kernelPK6float4P7__half2m,"a",@progbits
	.sectionflags	@""
	.align	4
.nv.constant0._Z21float4_to_half_kernelPK6float4P7__half2m:
	.zero		920


//--------------------- .nv.constant0._Z23fill_tridiagonal_kernelPdPKdS1_i --------------------------
	.section	.nv.constant0._Z23fill_tridiagonal_kernelPdPKdS1_i,"a",@progbits
	.sectionflags	@""
	.align	4
.nv.constant0._Z23fill_tridiagonal_kernelPdPKdS1_i:
	.zero		924


//--------------------- .nv.constant0._Z22compute_res_all_kernelPKddPdi --------------------------
	.section	.nv.constant0._Z22compute_res_all_kernelPKddPdi,"a",@progbits
	.sectionflags	@""
	.align	4
.nv.constant0._Z22compute_res_all_kernelPKddPdi:
	.zero		924


//--------------------- .nv.constant0._Z18fill_random_kernelPdim --------------------------
	.section	.nv.constant0._Z18fill_random_kernelPdim,"a",@progbits
	.sectionflags	@""
	.align	4
.nv.constant0._Z18fill_random_kernelPdim:
	.zero		920


//--------------------- .nv.constant0._Z21build_identity_kernelPfi --------------------------
	.section	.nv.constant0._Z21build_identity_kernelPfi,"a",@progbits
	.sectionflags	@""
	.align	4
.nv.constant0._Z21build_identity_kernelPfi:
	.zero		908


//--------------------- .nv.constant0._Z23convert_float_to_doublePKfPdi --------------------------
	.section	.nv.constant0._Z23convert_float_to_doublePKfPdi,"a",@progbits
	.sectionflags	@""
	.align	4
.nv.constant0._Z23convert_float_to_doublePKfPdi:
	.zero		916


//--------------------- .nv.constant0._Z23convert_double_to_floatPKdPfi --------------------------
	.section	.nv.constant0._Z23convert_double_to_floatPKdPfi,"a",@progbits
	.sectionflags	@""
	.align	4
.nv.constant0._Z23convert_double_to_floatPKdPfi:
	.zero		916


//--------------------- SYMBOLS --------------------------

	.type		.nv.reservedSmem.offset0,@object
	.size		.nv.reservedSmem.offset0,0x4
